//
// Generated by NVIDIA NVVM Compiler
//
// Compiler Build ID: CL-36424714
// Cuda compilation tools, release 13.0, V13.0.88
// Based on NVVM 20.0.0
//

.version 9.0
.target sm_100
.address_size 64

	// .globl	_Z36update_AllParticle_position_velocityP5SwarmPdS1_S1_iii
.func  (.param .b64 func_retval0) __internal_accurate_pow
(
	.param .b64 __internal_accurate_pow_param_0
)
;
.global .align 4 .b8 precalc_xorwow_matrix[102400];
.global .align 4 .b8 precalc_xorwow_offset_matrix[102400];
.global .align 4 .b8 mrg32k3aM1[2304];
.global .align 4 .b8 mrg32k3aM2[2304];
.global .align 4 .b8 mrg32k3aM1SubSeq[2016];
.global .align 4 .b8 mrg32k3aM2SubSeq[2016];
.global .align 4 .b8 mrg32k3aM1Seq[2304];
.global .align 4 .b8 mrg32k3aM2Seq[2304];
.const .align 8 .b8 __cr_lgamma_table[72];

.visible .entry _Z36update_AllParticle_position_velocityP5SwarmPdS1_S1_iii(
	.param .u64 .ptr .align 1 _Z36update_AllParticle_position_velocityP5SwarmPdS1_S1_iii_param_0,
	.param .u64 .ptr .align 1 _Z36update_AllParticle_position_velocityP5SwarmPdS1_S1_iii_param_1,
	.param .u64 .ptr .align 1 _Z36update_AllParticle_position_velocityP5SwarmPdS1_S1_iii_param_2,
	.param .u64 .ptr .align 1 _Z36update_AllParticle_position_velocityP5SwarmPdS1_S1_iii_param_3,
	.param .u32 _Z36update_AllParticle_position_velocityP5SwarmPdS1_S1_iii_param_4,
	.param .u32 _Z36update_AllParticle_position_velocityP5SwarmPdS1_S1_iii_param_5,
	.param .u32 _Z36update_AllParticle_position_velocityP5SwarmPdS1_S1_iii_param_6
)
{
	.reg .pred 	%p<9>;
	.reg .b32 	%r<20>;
	.reg .b64 	%rd<68>;
	.reg .b64 	%fd<25>;

	ld.param.u64 	%rd17, [_Z36update_AllParticle_position_velocityP5SwarmPdS1_S1_iii_param_1];
	ld.param.u64 	%rd18, [_Z36update_AllParticle_position_velocityP5SwarmPdS1_S1_iii_param_2];
	ld.param.u64 	%rd19, [_Z36update_AllParticle_position_velocityP5SwarmPdS1_S1_iii_param_3];
	ld.param.u32 	%r9, [_Z36update_AllParticle_position_velocityP5SwarmPdS1_S1_iii_param_4];
	ld.param.u32 	%r11, [_Z36update_AllParticle_position_velocityP5SwarmPdS1_S1_iii_param_5];
	ld.param.u32 	%r10, [_Z36update_AllParticle_position_velocityP5SwarmPdS1_S1_iii_param_6];
	mov.u32 	%r12, %tid.x;
	mov.u32 	%r13, %ctaid.x;
	mov.u32 	%r14, %ntid.x;
	mad.lo.s32 	%r1, %r13, %r14, %r12;
	setp.ge.s32 	%p1, %r11, %r1;
	setp.lt.s32 	%p2, %r9, 1;
	or.pred  	%p3, %p1, %p2;
	@%p3 bra 	$L__BB0_10;
	cvta.to.global.u64 	%rd1, %rd19;
	setp.lt.s32 	%p4, %r10, 1;
	@%p4 bra 	$L__BB0_10;
	mul.wide.s32 	%rd20, %r1, 8;
	add.s64 	%rd2, %rd1, %rd20;
	cvta.to.global.u64 	%rd3, %rd18;
	cvta.to.global.u64 	%rd4, %rd17;
	mov.b32 	%r17, 0;
	neg.s32 	%r3, %r10;
	mul.wide.s32 	%rd27, %r1, 40;
$L__BB0_3:
	mov.b64 	%rd65, 0;
	mov.b32 	%r18, 0;
	mul.wide.u32 	%rd24, %r17, 24;
	mov.u32 	%r19, %r3;
	mov.u64 	%rd66, %rd65;
$L__BB0_4:
	ld.param.u64 	%rd64, [_Z36update_AllParticle_position_velocityP5SwarmPdS1_S1_iii_param_0];
	ld.global.f64 	%fd6, [%rd2];
	add.s64 	%rd22, %rd2, %rd66;
	ld.global.f64 	%fd7, [%rd22];
	cvta.to.global.u64 	%rd23, %rd64;
	add.s64 	%rd7, %rd23, %rd24;
	ld.global.u64 	%rd25, [%rd7];
	cvta.to.global.u64 	%rd26, %rd25;
	add.s64 	%rd28, %rd26, %rd27;
	ld.global.u64 	%rd29, [%rd28+16];
	cvta.to.global.u64 	%rd30, %rd29;
	add.s64 	%rd31, %rd30, %rd66;
	ld.global.f64 	%fd8, [%rd31];
	ld.global.u64 	%rd32, [%rd28];
	cvta.to.global.u64 	%rd33, %rd32;
	add.s64 	%rd34, %rd33, %rd66;
	ld.global.f64 	%fd9, [%rd34];
	sub.f64 	%fd10, %fd8, %fd9;
	add.f64 	%fd11, %fd7, %fd7;
	add.s64 	%rd35, %rd3, %rd66;
	ld.global.f64 	%fd12, [%rd35];
	sub.f64 	%fd13, %fd12, %fd9;
	ld.global.u64 	%rd36, [%rd7+8];
	cvta.to.global.u64 	%rd37, %rd36;
	add.s64 	%rd38, %rd37, %rd66;
	ld.global.f64 	%fd14, [%rd38];
	sub.f64 	%fd15, %fd14, %fd9;
	ld.global.u64 	%rd39, [%rd28+8];
	cvta.to.global.u64 	%rd40, %rd39;
	add.s64 	%rd41, %rd40, %rd66;
	ld.global.f64 	%fd16, [%rd41];
	mul.f64 	%fd17, %fd16, 0d3FD999999999999A;
	fma.rn.f64 	%fd18, %fd6, %fd10, %fd17;
	fma.rn.f64 	%fd19, %fd11, %fd13, %fd18;
	fma.rn.f64 	%fd20, %fd6, %fd15, %fd19;
	st.global.f64 	[%rd41], %fd20;
	ld.global.u64 	%rd42, [%rd7];
	cvta.to.global.u64 	%rd43, %rd42;
	add.s64 	%rd44, %rd43, %rd65;
	ld.global.u64 	%rd45, [%rd44];
	cvta.to.global.u64 	%rd46, %rd45;
	mul.wide.s32 	%rd47, %r1, 8;
	add.s64 	%rd48, %rd46, %rd47;
	ld.global.f64 	%fd21, [%rd48];
	ld.global.u64 	%rd49, [%rd44+8];
	cvta.to.global.u64 	%rd50, %rd49;
	add.s64 	%rd51, %rd50, %rd47;
	ld.global.f64 	%fd22, [%rd51];
	add.f64 	%fd23, %fd21, %fd22;
	st.global.f64 	[%rd48], %fd23;
	ld.global.u64 	%rd52, [%rd7];
	cvta.to.global.u64 	%rd53, %rd52;
	add.s64 	%rd54, %rd53, %rd27;
	ld.global.u64 	%rd67, [%rd54];
	cvta.to.global.u64 	%rd55, %rd67;
	add.s64 	%rd9, %rd55, %rd66;
	ld.global.f64 	%fd24, [%rd9];
	mul.wide.u32 	%rd56, %r18, 8;
	add.s64 	%rd10, %rd4, %rd56;
	ld.global.f64 	%fd2, [%rd10+8];
	setp.leu.f64 	%p5, %fd24, %fd2;
	@%p5 bra 	$L__BB0_6;
	st.global.f64 	[%rd9], %fd2;
	ld.global.u64 	%rd57, [%rd7];
	cvta.to.global.u64 	%rd58, %rd57;
	mul.wide.s32 	%rd59, %r1, 40;
	add.s64 	%rd60, %rd58, %rd59;
	ld.global.u64 	%rd67, [%rd60];
	cvta.to.global.u64 	%rd61, %rd67;
	add.s64 	%rd62, %rd61, %rd66;
	ld.global.f64 	%fd24, [%rd62];
$L__BB0_6:
	cvta.to.global.u64 	%rd63, %rd67;
	add.s64 	%rd13, %rd63, %rd66;
	ld.global.f64 	%fd5, [%rd10];
	setp.geu.f64 	%p6, %fd24, %fd5;
	@%p6 bra 	$L__BB0_8;
	st.global.f64 	[%rd13], %fd5;
$L__BB0_8:
	add.s64 	%rd66, %rd66, 8;
	add.s64 	%rd65, %rd65, 40;
	add.s32 	%r19, %r19, 1;
	setp.ne.s32 	%p7, %r19, 0;
	add.s32 	%r18, %r18, %r10;
	@%p7 bra 	$L__BB0_4;
	add.s32 	%r17, %r17, 1;
	setp.ne.s32 	%p8, %r17, %r9;
	@%p8 bra 	$L__BB0_3;
$L__BB0_10:
	ret;

}
	// .globl	_Z15gpuGenerateRandPd
.visible .entry _Z15gpuGenerateRandPd(
	.param .u64 .ptr .align 1 _Z15gpuGenerateRandPd_param_0
)
{
	.local .align 8 .b8 	__local_depot1[48];
	.reg .b64 	%SP;
	.reg .b64 	%SPL;
	.reg .pred 	%p<63>;
	.reg .b32 	%r<1194>;
	.reg .b32 	%f<3>;
	.reg .b64 	%rd<27>;
	.reg .b64 	%fd<2>;

	mov.u64 	%SPL, __local_depot1;
	ld.param.u64 	%rd10, [_Z15gpuGenerateRandPd_param_0];
	add.u64 	%rd1, %SPL, 0;
	mov.u32 	%r539, %tid.x;
	mov.u32 	%r540, %ctaid.x;
	mov.u32 	%r541, %ntid.x;
	mad.lo.s32 	%r542, %r540, %r541, %r539;
	cvt.s64.s32 	%rd2, %r542;
	mov.b32 	%r930, 1478573778;
	mov.b32 	%r543, 716983765;
	st.local.v2.u32 	[%rd1], {%r543, %r930};
	mov.b32 	%r544, -123459836;
	mov.b32 	%r545, 1163863128;
	st.local.v2.u32 	[%rd1+8], {%r545, %r544};
	mov.b32 	%r926, 1360900310;
	mov.b32 	%r546, -589760388;
	st.local.v2.u32 	[%rd1+16], {%r546, %r926};
	setp.eq.s32 	%p1, %r542, 0;
	@%p1 bra 	$L__BB1_115;
	mov.b32 	%r913, 0;
	mov.b32 	%r930, 1478573778;
	mov.b32 	%r926, 1360900310;
	mov.u64 	%rd26, %rd2;
$L__BB1_2:
	mov.u64 	%rd3, %rd26;
	and.b64  	%rd4, %rd3, 3;
	setp.eq.s64 	%p2, %rd4, 0;
	@%p2 bra 	$L__BB1_114;
	mul.wide.u32 	%rd12, %r913, 3200;
	mov.u64 	%rd13, precalc_xorwow_offset_matrix;
	add.s64 	%rd5, %rd13, %rd12;
	mov.b32 	%r926, 0;
	mov.u32 	%r927, %r926;
	mov.u32 	%r928, %r926;
	mov.u32 	%r929, %r926;
	mov.u32 	%r930, %r926;
	mov.u32 	%r919, %r926;
$L__BB1_4:
	mul.wide.u32 	%rd14, %r919, 4;
	add.s64 	%rd15, %rd1, %rd14;
	ld.local.u32 	%r10, [%rd15+4];
	shl.b32 	%r11, %r919, 5;
	mov.b32 	%r925, 0;
$L__BB1_5:
	.pragma "nounroll";
	shr.u32 	%r552, %r10, %r925;
	and.b32  	%r553, %r552, 1;
	setp.eq.b32 	%p3, %r553, 1;
	not.pred 	%p4, %p3;
	add.s32 	%r554, %r11, %r925;
	mul.lo.s32 	%r555, %r554, 5;
	mul.wide.u32 	%rd16, %r555, 4;
	add.s64 	%rd6, %rd5, %rd16;
	@%p4 bra 	$L__BB1_7;
	ld.global.u32 	%r556, [%rd6];
	xor.b32  	%r930, %r930, %r556;
	ld.global.u32 	%r557, [%rd6+4];
	xor.b32  	%r929, %r929, %r557;
	ld.global.u32 	%r558, [%rd6+8];
	xor.b32  	%r928, %r928, %r558;
	ld.global.u32 	%r559, [%rd6+12];
	xor.b32  	%r927, %r927, %r559;
	ld.global.u32 	%r560, [%rd6+16];
	xor.b32  	%r926, %r926, %r560;
$L__BB1_7:
	and.b32  	%r562, %r552, 2;
	setp.eq.s32 	%p5, %r562, 0;
	@%p5 bra 	$L__BB1_9;
	ld.global.u32 	%r563, [%rd6+20];
	xor.b32  	%r930, %r930, %r563;
	ld.global.u32 	%r564, [%rd6+24];
	xor.b32  	%r929, %r929, %r564;
	ld.global.u32 	%r565, [%rd6+28];
	xor.b32  	%r928, %r928, %r565;
	ld.global.u32 	%r566, [%rd6+32];
	xor.b32  	%r927, %r927, %r566;
	ld.global.u32 	%r567, [%rd6+36];
	xor.b32  	%r926, %r926, %r567;
$L__BB1_9:
	and.b32  	%r569, %r552, 4;
	setp.eq.s32 	%p6, %r569, 0;
	@%p6 bra 	$L__BB1_11;
	ld.global.u32 	%r570, [%rd6+40];
	xor.b32  	%r930, %r930, %r570;
	ld.global.u32 	%r571, [%rd6+44];
	xor.b32  	%r929, %r929, %r571;
	ld.global.u32 	%r572, [%rd6+48];
	xor.b32  	%r928, %r928, %r572;
	ld.global.u32 	%r573, [%rd6+52];
	xor.b32  	%r927, %r927, %r573;
	ld.global.u32 	%r574, [%rd6+56];
	xor.b32  	%r926, %r926, %r574;
$L__BB1_11:
	and.b32  	%r576, %r552, 8;
	setp.eq.s32 	%p7, %r576, 0;
	@%p7 bra 	$L__BB1_13;
	ld.global.u32 	%r577, [%rd6+60];
	xor.b32  	%r930, %r930, %r577;
	ld.global.u32 	%r578, [%rd6+64];
	xor.b32  	%r929, %r929, %r578;
	ld.global.u32 	%r579, [%rd6+68];
	xor.b32  	%r928, %r928, %r579;
	ld.global.u32 	%r580, [%rd6+72];
	xor.b32  	%r927, %r927, %r580;
	ld.global.u32 	%r581, [%rd6+76];
	xor.b32  	%r926, %r926, %r581;
$L__BB1_13:
	and.b32  	%r583, %r552, 16;
	setp.eq.s32 	%p8, %r583, 0;
	@%p8 bra 	$L__BB1_15;
	ld.global.u32 	%r584, [%rd6+80];
	xor.b32  	%r930, %r930, %r584;
	ld.global.u32 	%r585, [%rd6+84];
	xor.b32  	%r929, %r929, %r585;
	ld.global.u32 	%r586, [%rd6+88];
	xor.b32  	%r928, %r928, %r586;
	ld.global.u32 	%r587, [%rd6+92];
	xor.b32  	%r927, %r927, %r587;
	ld.global.u32 	%r588, [%rd6+96];
	xor.b32  	%r926, %r926, %r588;
$L__BB1_15:
	and.b32  	%r590, %r552, 32;
	setp.eq.s32 	%p9, %r590, 0;
	@%p9 bra 	$L__BB1_17;
	ld.global.u32 	%r591, [%rd6+100];
	xor.b32  	%r930, %r930, %r591;
	ld.global.u32 	%r592, [%rd6+104];
	xor.b32  	%r929, %r929, %r592;
	ld.global.u32 	%r593, [%rd6+108];
	xor.b32  	%r928, %r928, %r593;
	ld.global.u32 	%r594, [%rd6+112];
	xor.b32  	%r927, %r927, %r594;
	ld.global.u32 	%r595, [%rd6+116];
	xor.b32  	%r926, %r926, %r595;
$L__BB1_17:
	and.b32  	%r597, %r552, 64;
	setp.eq.s32 	%p10, %r597, 0;
	@%p10 bra 	$L__BB1_19;
	ld.global.u32 	%r598, [%rd6+120];
	xor.b32  	%r930, %r930, %r598;
	ld.global.u32 	%r599, [%rd6+124];
	xor.b32  	%r929, %r929, %r599;
	ld.global.u32 	%r600, [%rd6+128];
	xor.b32  	%r928, %r928, %r600;
	ld.global.u32 	%r601, [%rd6+132];
	xor.b32  	%r927, %r927, %r601;
	ld.global.u32 	%r602, [%rd6+136];
	xor.b32  	%r926, %r926, %r602;
$L__BB1_19:
	and.b32  	%r604, %r552, 128;
	setp.eq.s32 	%p11, %r604, 0;
	@%p11 bra 	$L__BB1_21;
	ld.global.u32 	%r605, [%rd6+140];
	xor.b32  	%r930, %r930, %r605;
	ld.global.u32 	%r606, [%rd6+144];
	xor.b32  	%r929, %r929, %r606;
	ld.global.u32 	%r607, [%rd6+148];
	xor.b32  	%r928, %r928, %r607;
	ld.global.u32 	%r608, [%rd6+152];
	xor.b32  	%r927, %r927, %r608;
	ld.global.u32 	%r609, [%rd6+156];
	xor.b32  	%r926, %r926, %r609;
$L__BB1_21:
	and.b32  	%r611, %r552, 256;
	setp.eq.s32 	%p12, %r611, 0;
	@%p12 bra 	$L__BB1_23;
	ld.global.u32 	%r612, [%rd6+160];
	xor.b32  	%r930, %r930, %r612;
	ld.global.u32 	%r613, [%rd6+164];
	xor.b32  	%r929, %r929, %r613;
	ld.global.u32 	%r614, [%rd6+168];
	xor.b32  	%r928, %r928, %r614;
	ld.global.u32 	%r615, [%rd6+172];
	xor.b32  	%r927, %r927, %r615;
	ld.global.u32 	%r616, [%rd6+176];
	xor.b32  	%r926, %r926, %r616;
$L__BB1_23:
	and.b32  	%r618, %r552, 512;
	setp.eq.s32 	%p13, %r618, 0;
	@%p13 bra 	$L__BB1_25;
	ld.global.u32 	%r619, [%rd6+180];
	xor.b32  	%r930, %r930, %r619;
	ld.global.u32 	%r620, [%rd6+184];
	xor.b32  	%r929, %r929, %r620;
	ld.global.u32 	%r621, [%rd6+188];
	xor.b32  	%r928, %r928, %r621;
	ld.global.u32 	%r622, [%rd6+192];
	xor.b32  	%r927, %r927, %r622;
	ld.global.u32 	%r623, [%rd6+196];
	xor.b32  	%r926, %r926, %r623;
$L__BB1_25:
	and.b32  	%r625, %r552, 1024;
	setp.eq.s32 	%p14, %r625, 0;
	@%p14 bra 	$L__BB1_27;
	ld.global.u32 	%r626, [%rd6+200];
	xor.b32  	%r930, %r930, %r626;
	ld.global.u32 	%r627, [%rd6+204];
	xor.b32  	%r929, %r929, %r627;
	ld.global.u32 	%r628, [%rd6+208];
	xor.b32  	%r928, %r928, %r628;
	ld.global.u32 	%r629, [%rd6+212];
	xor.b32  	%r927, %r927, %r629;
	ld.global.u32 	%r630, [%rd6+216];
	xor.b32  	%r926, %r926, %r630;
$L__BB1_27:
	and.b32  	%r632, %r552, 2048;
	setp.eq.s32 	%p15, %r632, 0;
	@%p15 bra 	$L__BB1_29;
	ld.global.u32 	%r633, [%rd6+220];
	xor.b32  	%r930, %r930, %r633;
	ld.global.u32 	%r634, [%rd6+224];
	xor.b32  	%r929, %r929, %r634;
	ld.global.u32 	%r635, [%rd6+228];
	xor.b32  	%r928, %r928, %r635;
	ld.global.u32 	%r636, [%rd6+232];
	xor.b32  	%r927, %r927, %r636;
	ld.global.u32 	%r637, [%rd6+236];
	xor.b32  	%r926, %r926, %r637;
$L__BB1_29:
	and.b32  	%r639, %r552, 4096;
	setp.eq.s32 	%p16, %r639, 0;
	@%p16 bra 	$L__BB1_31;
	ld.global.u32 	%r640, [%rd6+240];
	xor.b32  	%r930, %r930, %r640;
	ld.global.u32 	%r641, [%rd6+244];
	xor.b32  	%r929, %r929, %r641;
	ld.global.u32 	%r642, [%rd6+248];
	xor.b32  	%r928, %r928, %r642;
	ld.global.u32 	%r643, [%rd6+252];
	xor.b32  	%r927, %r927, %r643;
	ld.global.u32 	%r644, [%rd6+256];
	xor.b32  	%r926, %r926, %r644;
$L__BB1_31:
	and.b32  	%r646, %r552, 8192;
	setp.eq.s32 	%p17, %r646, 0;
	@%p17 bra 	$L__BB1_33;
	ld.global.u32 	%r647, [%rd6+260];
	xor.b32  	%r930, %r930, %r647;
	ld.global.u32 	%r648, [%rd6+264];
	xor.b32  	%r929, %r929, %r648;
	ld.global.u32 	%r649, [%rd6+268];
	xor.b32  	%r928, %r928, %r649;
	ld.global.u32 	%r650, [%rd6+272];
	xor.b32  	%r927, %r927, %r650;
	ld.global.u32 	%r651, [%rd6+276];
	xor.b32  	%r926, %r926, %r651;
$L__BB1_33:
	and.b32  	%r653, %r552, 16384;
	setp.eq.s32 	%p18, %r653, 0;
	@%p18 bra 	$L__BB1_35;
	ld.global.u32 	%r654, [%rd6+280];
	xor.b32  	%r930, %r930, %r654;
	ld.global.u32 	%r655, [%rd6+284];
	xor.b32  	%r929, %r929, %r655;
	ld.global.u32 	%r656, [%rd6+288];
	xor.b32  	%r928, %r928, %r656;
	ld.global.u32 	%r657, [%rd6+292];
	xor.b32  	%r927, %r927, %r657;
	ld.global.u32 	%r658, [%rd6+296];
	xor.b32  	%r926, %r926, %r658;
$L__BB1_35:
	and.b32  	%r660, %r552, 32768;
	setp.eq.s32 	%p19, %r660, 0;
	@%p19 bra 	$L__BB1_37;
	ld.global.u32 	%r661, [%rd6+300];
	xor.b32  	%r930, %r930, %r661;
	ld.global.u32 	%r662, [%rd6+304];
	xor.b32  	%r929, %r929, %r662;
	ld.global.u32 	%r663, [%rd6+308];
	xor.b32  	%r928, %r928, %r663;
	ld.global.u32 	%r664, [%rd6+312];
	xor.b32  	%r927, %r927, %r664;
	ld.global.u32 	%r665, [%rd6+316];
	xor.b32  	%r926, %r926, %r665;
$L__BB1_37:
	add.s32 	%r925, %r925, 16;
	setp.ne.s32 	%p20, %r925, 32;
	@%p20 bra 	$L__BB1_5;
	mad.lo.s32 	%r666, %r919, -31, %r11;
	add.s32 	%r919, %r666, 1;
	setp.ne.s32 	%p21, %r919, 5;
	@%p21 bra 	$L__BB1_4;
	st.local.u32 	[%rd1+4], %r930;
	st.local.v2.u32 	[%rd1+8], {%r929, %r928};
	st.local.v2.u32 	[%rd1+16], {%r927, %r926};
	setp.eq.s64 	%p22, %rd4, 1;
	@%p22 bra 	$L__BB1_114;
	mov.b32 	%r926, 0;
	mov.u32 	%r1019, %r926;
	mov.u32 	%r1020, %r926;
	mov.u32 	%r1021, %r926;
	mov.u32 	%r930, %r926;
	mov.u32 	%r1011, %r926;
$L__BB1_41:
	mul.wide.u32 	%rd17, %r1011, 4;
	add.s64 	%rd18, %rd1, %rd17;
	ld.local.u32 	%r186, [%rd18+4];
	shl.b32 	%r187, %r1011, 5;
	mov.b32 	%r1017, 0;
$L__BB1_42:
	.pragma "nounroll";
	shr.u32 	%r669, %r186, %r1017;
	and.b32  	%r670, %r669, 1;
	setp.eq.b32 	%p23, %r670, 1;
	not.pred 	%p24, %p23;
	add.s32 	%r671, %r187, %r1017;
	mul.lo.s32 	%r672, %r671, 5;
	mul.wide.u32 	%rd19, %r672, 4;
	add.s64 	%rd7, %rd5, %rd19;
	@%p24 bra 	$L__BB1_44;
	ld.global.u32 	%r673, [%rd7];
	xor.b32  	%r930, %r930, %r673;
	ld.global.u32 	%r674, [%rd7+4];
	xor.b32  	%r1021, %r1021, %r674;
	ld.global.u32 	%r675, [%rd7+8];
	xor.b32  	%r1020, %r1020, %r675;
	ld.global.u32 	%r676, [%rd7+12];
	xor.b32  	%r1019, %r1019, %r676;
	ld.global.u32 	%r677, [%rd7+16];
	xor.b32  	%r926, %r926, %r677;
$L__BB1_44:
	and.b32  	%r679, %r669, 2;
	setp.eq.s32 	%p25, %r679, 0;
	@%p25 bra 	$L__BB1_46;
	ld.global.u32 	%r680, [%rd7+20];
	xor.b32  	%r930, %r930, %r680;
	ld.global.u32 	%r681, [%rd7+24];
	xor.b32  	%r1021, %r1021, %r681;
	ld.global.u32 	%r682, [%rd7+28];
	xor.b32  	%r1020, %r1020, %r682;
	ld.global.u32 	%r683, [%rd7+32];
	xor.b32  	%r1019, %r1019, %r683;
	ld.global.u32 	%r684, [%rd7+36];
	xor.b32  	%r926, %r926, %r684;
$L__BB1_46:
	and.b32  	%r686, %r669, 4;
	setp.eq.s32 	%p26, %r686, 0;
	@%p26 bra 	$L__BB1_48;
	ld.global.u32 	%r687, [%rd7+40];
	xor.b32  	%r930, %r930, %r687;
	ld.global.u32 	%r688, [%rd7+44];
	xor.b32  	%r1021, %r1021, %r688;
	ld.global.u32 	%r689, [%rd7+48];
	xor.b32  	%r1020, %r1020, %r689;
	ld.global.u32 	%r690, [%rd7+52];
	xor.b32  	%r1019, %r1019, %r690;
	ld.global.u32 	%r691, [%rd7+56];
	xor.b32  	%r926, %r926, %r691;
$L__BB1_48:
	and.b32  	%r693, %r669, 8;
	setp.eq.s32 	%p27, %r693, 0;
	@%p27 bra 	$L__BB1_50;
	ld.global.u32 	%r694, [%rd7+60];
	xor.b32  	%r930, %r930, %r694;
	ld.global.u32 	%r695, [%rd7+64];
	xor.b32  	%r1021, %r1021, %r695;
	ld.global.u32 	%r696, [%rd7+68];
	xor.b32  	%r1020, %r1020, %r696;
	ld.global.u32 	%r697, [%rd7+72];
	xor.b32  	%r1019, %r1019, %r697;
	ld.global.u32 	%r698, [%rd7+76];
	xor.b32  	%r926, %r926, %r698;
$L__BB1_50:
	and.b32  	%r700, %r669, 16;
	setp.eq.s32 	%p28, %r700, 0;
	@%p28 bra 	$L__BB1_52;
	ld.global.u32 	%r701, [%rd7+80];
	xor.b32  	%r930, %r930, %r701;
	ld.global.u32 	%r702, [%rd7+84];
	xor.b32  	%r1021, %r1021, %r702;
	ld.global.u32 	%r703, [%rd7+88];
	xor.b32  	%r1020, %r1020, %r703;
	ld.global.u32 	%r704, [%rd7+92];
	xor.b32  	%r1019, %r1019, %r704;
	ld.global.u32 	%r705, [%rd7+96];
	xor.b32  	%r926, %r926, %r705;
$L__BB1_52:
	and.b32  	%r707, %r669, 32;
	setp.eq.s32 	%p29, %r707, 0;
	@%p29 bra 	$L__BB1_54;
	ld.global.u32 	%r708, [%rd7+100];
	xor.b32  	%r930, %r930, %r708;
	ld.global.u32 	%r709, [%rd7+104];
	xor.b32  	%r1021, %r1021, %r709;
	ld.global.u32 	%r710, [%rd7+108];
	xor.b32  	%r1020, %r1020, %r710;
	ld.global.u32 	%r711, [%rd7+112];
	xor.b32  	%r1019, %r1019, %r711;
	ld.global.u32 	%r712, [%rd7+116];
	xor.b32  	%r926, %r926, %r712;
$L__BB1_54:
	and.b32  	%r714, %r669, 64;
	setp.eq.s32 	%p30, %r714, 0;
	@%p30 bra 	$L__BB1_56;
	ld.global.u32 	%r715, [%rd7+120];
	xor.b32  	%r930, %r930, %r715;
	ld.global.u32 	%r716, [%rd7+124];
	xor.b32  	%r1021, %r1021, %r716;
	ld.global.u32 	%r717, [%rd7+128];
	xor.b32  	%r1020, %r1020, %r717;
	ld.global.u32 	%r718, [%rd7+132];
	xor.b32  	%r1019, %r1019, %r718;
	ld.global.u32 	%r719, [%rd7+136];
	xor.b32  	%r926, %r926, %r719;
$L__BB1_56:
	and.b32  	%r721, %r669, 128;
	setp.eq.s32 	%p31, %r721, 0;
	@%p31 bra 	$L__BB1_58;
	ld.global.u32 	%r722, [%rd7+140];
	xor.b32  	%r930, %r930, %r722;
	ld.global.u32 	%r723, [%rd7+144];
	xor.b32  	%r1021, %r1021, %r723;
	ld.global.u32 	%r724, [%rd7+148];
	xor.b32  	%r1020, %r1020, %r724;
	ld.global.u32 	%r725, [%rd7+152];
	xor.b32  	%r1019, %r1019, %r725;
	ld.global.u32 	%r726, [%rd7+156];
	xor.b32  	%r926, %r926, %r726;
$L__BB1_58:
	and.b32  	%r728, %r669, 256;
	setp.eq.s32 	%p32, %r728, 0;
	@%p32 bra 	$L__BB1_60;
	ld.global.u32 	%r729, [%rd7+160];
	xor.b32  	%r930, %r930, %r729;
	ld.global.u32 	%r730, [%rd7+164];
	xor.b32  	%r1021, %r1021, %r730;
	ld.global.u32 	%r731, [%rd7+168];
	xor.b32  	%r1020, %r1020, %r731;
	ld.global.u32 	%r732, [%rd7+172];
	xor.b32  	%r1019, %r1019, %r732;
	ld.global.u32 	%r733, [%rd7+176];
	xor.b32  	%r926, %r926, %r733;
$L__BB1_60:
	and.b32  	%r735, %r669, 512;
	setp.eq.s32 	%p33, %r735, 0;
	@%p33 bra 	$L__BB1_62;
	ld.global.u32 	%r736, [%rd7+180];
	xor.b32  	%r930, %r930, %r736;
	ld.global.u32 	%r737, [%rd7+184];
	xor.b32  	%r1021, %r1021, %r737;
	ld.global.u32 	%r738, [%rd7+188];
	xor.b32  	%r1020, %r1020, %r738;
	ld.global.u32 	%r739, [%rd7+192];
	xor.b32  	%r1019, %r1019, %r739;
	ld.global.u32 	%r740, [%rd7+196];
	xor.b32  	%r926, %r926, %r740;
$L__BB1_62:
	and.b32  	%r742, %r669, 1024;
	setp.eq.s32 	%p34, %r742, 0;
	@%p34 bra 	$L__BB1_64;
	ld.global.u32 	%r743, [%rd7+200];
	xor.b32  	%r930, %r930, %r743;
	ld.global.u32 	%r744, [%rd7+204];
	xor.b32  	%r1021, %r1021, %r744;
	ld.global.u32 	%r745, [%rd7+208];
	xor.b32  	%r1020, %r1020, %r745;
	ld.global.u32 	%r746, [%rd7+212];
	xor.b32  	%r1019, %r1019, %r746;
	ld.global.u32 	%r747, [%rd7+216];
	xor.b32  	%r926, %r926, %r747;
$L__BB1_64:
	and.b32  	%r749, %r669, 2048;
	setp.eq.s32 	%p35, %r749, 0;
	@%p35 bra 	$L__BB1_66;
	ld.global.u32 	%r750, [%rd7+220];
	xor.b32  	%r930, %r930, %r750;
	ld.global.u32 	%r751, [%rd7+224];
	xor.b32  	%r1021, %r1021, %r751;
	ld.global.u32 	%r752, [%rd7+228];
	xor.b32  	%r1020, %r1020, %r752;
	ld.global.u32 	%r753, [%rd7+232];
	xor.b32  	%r1019, %r1019, %r753;
	ld.global.u32 	%r754, [%rd7+236];
	xor.b32  	%r926, %r926, %r754;
$L__BB1_66:
	and.b32  	%r756, %r669, 4096;
	setp.eq.s32 	%p36, %r756, 0;
	@%p36 bra 	$L__BB1_68;
	ld.global.u32 	%r757, [%rd7+240];
	xor.b32  	%r930, %r930, %r757;
	ld.global.u32 	%r758, [%rd7+244];
	xor.b32  	%r1021, %r1021, %r758;
	ld.global.u32 	%r759, [%rd7+248];
	xor.b32  	%r1020, %r1020, %r759;
	ld.global.u32 	%r760, [%rd7+252];
	xor.b32  	%r1019, %r1019, %r760;
	ld.global.u32 	%r761, [%rd7+256];
	xor.b32  	%r926, %r926, %r761;
$L__BB1_68:
	and.b32  	%r763, %r669, 8192;
	setp.eq.s32 	%p37, %r763, 0;
	@%p37 bra 	$L__BB1_70;
	ld.global.u32 	%r764, [%rd7+260];
	xor.b32  	%r930, %r930, %r764;
	ld.global.u32 	%r765, [%rd7+264];
	xor.b32  	%r1021, %r1021, %r765;
	ld.global.u32 	%r766, [%rd7+268];
	xor.b32  	%r1020, %r1020, %r766;
	ld.global.u32 	%r767, [%rd7+272];
	xor.b32  	%r1019, %r1019, %r767;
	ld.global.u32 	%r768, [%rd7+276];
	xor.b32  	%r926, %r926, %r768;
$L__BB1_70:
	and.b32  	%r770, %r669, 16384;
	setp.eq.s32 	%p38, %r770, 0;
	@%p38 bra 	$L__BB1_72;
	ld.global.u32 	%r771, [%rd7+280];
	xor.b32  	%r930, %r930, %r771;
	ld.global.u32 	%r772, [%rd7+284];
	xor.b32  	%r1021, %r1021, %r772;
	ld.global.u32 	%r773, [%rd7+288];
	xor.b32  	%r1020, %r1020, %r773;
	ld.global.u32 	%r774, [%rd7+292];
	xor.b32  	%r1019, %r1019, %r774;
	ld.global.u32 	%r775, [%rd7+296];
	xor.b32  	%r926, %r926, %r775;
$L__BB1_72:
	and.b32  	%r777, %r669, 32768;
	setp.eq.s32 	%p39, %r777, 0;
	@%p39 bra 	$L__BB1_74;
	ld.global.u32 	%r778, [%rd7+300];
	xor.b32  	%r930, %r930, %r778;
	ld.global.u32 	%r779, [%rd7+304];
	xor.b32  	%r1021, %r1021, %r779;
	ld.global.u32 	%r780, [%rd7+308];
	xor.b32  	%r1020, %r1020, %r780;
	ld.global.u32 	%r781, [%rd7+312];
	xor.b32  	%r1019, %r1019, %r781;
	ld.global.u32 	%r782, [%rd7+316];
	xor.b32  	%r926, %r926, %r782;
$L__BB1_74:
	add.s32 	%r1017, %r1017, 16;
	setp.ne.s32 	%p40, %r1017, 32;
	@%p40 bra 	$L__BB1_42;
	mad.lo.s32 	%r783, %r1011, -31, %r187;
	add.s32 	%r1011, %r783, 1;
	setp.ne.s32 	%p41, %r1011, 5;
	@%p41 bra 	$L__BB1_41;
	st.local.u32 	[%rd1+4], %r930;
	st.local.v2.u32 	[%rd1+8], {%r1021, %r1020};
	st.local.v2.u32 	[%rd1+16], {%r1019, %r926};
	setp.ne.s64 	%p42, %rd4, 3;
	@%p42 bra 	$L__BB1_114;
	mov.b32 	%r926, 0;
	mov.u32 	%r1111, %r926;
	mov.u32 	%r1112, %r926;
	mov.u32 	%r1113, %r926;
	mov.u32 	%r930, %r926;
	mov.u32 	%r1103, %r926;
$L__BB1_78:
	mul.wide.u32 	%rd20, %r1103, 4;
	add.s64 	%rd21, %rd1, %rd20;
	ld.local.u32 	%r362, [%rd21+4];
	shl.b32 	%r363, %r1103, 5;
	mov.b32 	%r1109, 0;
$L__BB1_79:
	.pragma "nounroll";
	shr.u32 	%r786, %r362, %r1109;
	and.b32  	%r787, %r786, 1;
	setp.eq.b32 	%p43, %r787, 1;
	not.pred 	%p44, %p43;
	add.s32 	%r788, %r363, %r1109;
	mul.lo.s32 	%r789, %r788, 5;
	mul.wide.u32 	%rd22, %r789, 4;
	add.s64 	%rd8, %rd5, %rd22;
	@%p44 bra 	$L__BB1_81;
	ld.global.u32 	%r790, [%rd8];
	xor.b32  	%r930, %r930, %r790;
	ld.global.u32 	%r791, [%rd8+4];
	xor.b32  	%r1113, %r1113, %r791;
	ld.global.u32 	%r792, [%rd8+8];
	xor.b32  	%r1112, %r1112, %r792;
	ld.global.u32 	%r793, [%rd8+12];
	xor.b32  	%r1111, %r1111, %r793;
	ld.global.u32 	%r794, [%rd8+16];
	xor.b32  	%r926, %r926, %r794;
$L__BB1_81:
	and.b32  	%r796, %r786, 2;
	setp.eq.s32 	%p45, %r796, 0;
	@%p45 bra 	$L__BB1_83;
	ld.global.u32 	%r797, [%rd8+20];
	xor.b32  	%r930, %r930, %r797;
	ld.global.u32 	%r798, [%rd8+24];
	xor.b32  	%r1113, %r1113, %r798;
	ld.global.u32 	%r799, [%rd8+28];
	xor.b32  	%r1112, %r1112, %r799;
	ld.global.u32 	%r800, [%rd8+32];
	xor.b32  	%r1111, %r1111, %r800;
	ld.global.u32 	%r801, [%rd8+36];
	xor.b32  	%r926, %r926, %r801;
$L__BB1_83:
	and.b32  	%r803, %r786, 4;
	setp.eq.s32 	%p46, %r803, 0;
	@%p46 bra 	$L__BB1_85;
	ld.global.u32 	%r804, [%rd8+40];
	xor.b32  	%r930, %r930, %r804;
	ld.global.u32 	%r805, [%rd8+44];
	xor.b32  	%r1113, %r1113, %r805;
	ld.global.u32 	%r806, [%rd8+48];
	xor.b32  	%r1112, %r1112, %r806;
	ld.global.u32 	%r807, [%rd8+52];
	xor.b32  	%r1111, %r1111, %r807;
	ld.global.u32 	%r808, [%rd8+56];
	xor.b32  	%r926, %r926, %r808;
$L__BB1_85:
	and.b32  	%r810, %r786, 8;
	setp.eq.s32 	%p47, %r810, 0;
	@%p47 bra 	$L__BB1_87;
	ld.global.u32 	%r811, [%rd8+60];
	xor.b32  	%r930, %r930, %r811;
	ld.global.u32 	%r812, [%rd8+64];
	xor.b32  	%r1113, %r1113, %r812;
	ld.global.u32 	%r813, [%rd8+68];
	xor.b32  	%r1112, %r1112, %r813;
	ld.global.u32 	%r814, [%rd8+72];
	xor.b32  	%r1111, %r1111, %r814;
	ld.global.u32 	%r815, [%rd8+76];
	xor.b32  	%r926, %r926, %r815;
$L__BB1_87:
	and.b32  	%r817, %r786, 16;
	setp.eq.s32 	%p48, %r817, 0;
	@%p48 bra 	$L__BB1_89;
	ld.global.u32 	%r818, [%rd8+80];
	xor.b32  	%r930, %r930, %r818;
	ld.global.u32 	%r819, [%rd8+84];
	xor.b32  	%r1113, %r1113, %r819;
	ld.global.u32 	%r820, [%rd8+88];
	xor.b32  	%r1112, %r1112, %r820;
	ld.global.u32 	%r821, [%rd8+92];
	xor.b32  	%r1111, %r1111, %r821;
	ld.global.u32 	%r822, [%rd8+96];
	xor.b32  	%r926, %r926, %r822;
$L__BB1_89:
	and.b32  	%r824, %r786, 32;
	setp.eq.s32 	%p49, %r824, 0;
	@%p49 bra 	$L__BB1_91;
	ld.global.u32 	%r825, [%rd8+100];
	xor.b32  	%r930, %r930, %r825;
	ld.global.u32 	%r826, [%rd8+104];
	xor.b32  	%r1113, %r1113, %r826;
	ld.global.u32 	%r827, [%rd8+108];
	xor.b32  	%r1112, %r1112, %r827;
	ld.global.u32 	%r828, [%rd8+112];
	xor.b32  	%r1111, %r1111, %r828;
	ld.global.u32 	%r829, [%rd8+116];
	xor.b32  	%r926, %r926, %r829;
$L__BB1_91:
	and.b32  	%r831, %r786, 64;
	setp.eq.s32 	%p50, %r831, 0;
	@%p50 bra 	$L__BB1_93;
	ld.global.u32 	%r832, [%rd8+120];
	xor.b32  	%r930, %r930, %r832;
	ld.global.u32 	%r833, [%rd8+124];
	xor.b32  	%r1113, %r1113, %r833;
	ld.global.u32 	%r834, [%rd8+128];
	xor.b32  	%r1112, %r1112, %r834;
	ld.global.u32 	%r835, [%rd8+132];
	xor.b32  	%r1111, %r1111, %r835;
	ld.global.u32 	%r836, [%rd8+136];
	xor.b32  	%r926, %r926, %r836;
$L__BB1_93:
	and.b32  	%r838, %r786, 128;
	setp.eq.s32 	%p51, %r838, 0;
	@%p51 bra 	$L__BB1_95;
	ld.global.u32 	%r839, [%rd8+140];
	xor.b32  	%r930, %r930, %r839;
	ld.global.u32 	%r840, [%rd8+144];
	xor.b32  	%r1113, %r1113, %r840;
	ld.global.u32 	%r841, [%rd8+148];
	xor.b32  	%r1112, %r1112, %r841;
	ld.global.u32 	%r842, [%rd8+152];
	xor.b32  	%r1111, %r1111, %r842;
	ld.global.u32 	%r843, [%rd8+156];
	xor.b32  	%r926, %r926, %r843;
$L__BB1_95:
	and.b32  	%r845, %r786, 256;
	setp.eq.s32 	%p52, %r845, 0;
	@%p52 bra 	$L__BB1_97;
	ld.global.u32 	%r846, [%rd8+160];
	xor.b32  	%r930, %r930, %r846;
	ld.global.u32 	%r847, [%rd8+164];
	xor.b32  	%r1113, %r1113, %r847;
	ld.global.u32 	%r848, [%rd8+168];
	xor.b32  	%r1112, %r1112, %r848;
	ld.global.u32 	%r849, [%rd8+172];
	xor.b32  	%r1111, %r1111, %r849;
	ld.global.u32 	%r850, [%rd8+176];
	xor.b32  	%r926, %r926, %r850;
$L__BB1_97:
	and.b32  	%r852, %r786, 512;
	setp.eq.s32 	%p53, %r852, 0;
	@%p53 bra 	$L__BB1_99;
	ld.global.u32 	%r853, [%rd8+180];
	xor.b32  	%r930, %r930, %r853;
	ld.global.u32 	%r854, [%rd8+184];
	xor.b32  	%r1113, %r1113, %r854;
	ld.global.u32 	%r855, [%rd8+188];
	xor.b32  	%r1112, %r1112, %r855;
	ld.global.u32 	%r856, [%rd8+192];
	xor.b32  	%r1111, %r1111, %r856;
	ld.global.u32 	%r857, [%rd8+196];
	xor.b32  	%r926, %r926, %r857;
$L__BB1_99:
	and.b32  	%r859, %r786, 1024;
	setp.eq.s32 	%p54, %r859, 0;
	@%p54 bra 	$L__BB1_101;
	ld.global.u32 	%r860, [%rd8+200];
	xor.b32  	%r930, %r930, %r860;
	ld.global.u32 	%r861, [%rd8+204];
	xor.b32  	%r1113, %r1113, %r861;
	ld.global.u32 	%r862, [%rd8+208];
	xor.b32  	%r1112, %r1112, %r862;
	ld.global.u32 	%r863, [%rd8+212];
	xor.b32  	%r1111, %r1111, %r863;
	ld.global.u32 	%r864, [%rd8+216];
	xor.b32  	%r926, %r926, %r864;
$L__BB1_101:
	and.b32  	%r866, %r786, 2048;
	setp.eq.s32 	%p55, %r866, 0;
	@%p55 bra 	$L__BB1_103;
	ld.global.u32 	%r867, [%rd8+220];
	xor.b32  	%r930, %r930, %r867;
	ld.global.u32 	%r868, [%rd8+224];
	xor.b32  	%r1113, %r1113, %r868;
	ld.global.u32 	%r869, [%rd8+228];
	xor.b32  	%r1112, %r1112, %r869;
	ld.global.u32 	%r870, [%rd8+232];
	xor.b32  	%r1111, %r1111, %r870;
	ld.global.u32 	%r871, [%rd8+236];
	xor.b32  	%r926, %r926, %r871;
$L__BB1_103:
	and.b32  	%r873, %r786, 4096;
	setp.eq.s32 	%p56, %r873, 0;
	@%p56 bra 	$L__BB1_105;
	ld.global.u32 	%r874, [%rd8+240];
	xor.b32  	%r930, %r930, %r874;
	ld.global.u32 	%r875, [%rd8+244];
	xor.b32  	%r1113, %r1113, %r875;
	ld.global.u32 	%r876, [%rd8+248];
	xor.b32  	%r1112, %r1112, %r876;
	ld.global.u32 	%r877, [%rd8+252];
	xor.b32  	%r1111, %r1111, %r877;
	ld.global.u32 	%r878, [%rd8+256];
	xor.b32  	%r926, %r926, %r878;
$L__BB1_105:
	and.b32  	%r880, %r786, 8192;
	setp.eq.s32 	%p57, %r880, 0;
	@%p57 bra 	$L__BB1_107;
	ld.global.u32 	%r881, [%rd8+260];
	xor.b32  	%r930, %r930, %r881;
	ld.global.u32 	%r882, [%rd8+264];
	xor.b32  	%r1113, %r1113, %r882;
	ld.global.u32 	%r883, [%rd8+268];
	xor.b32  	%r1112, %r1112, %r883;
	ld.global.u32 	%r884, [%rd8+272];
	xor.b32  	%r1111, %r1111, %r884;
	ld.global.u32 	%r885, [%rd8+276];
	xor.b32  	%r926, %r926, %r885;
$L__BB1_107:
	and.b32  	%r887, %r786, 16384;
	setp.eq.s32 	%p58, %r887, 0;
	@%p58 bra 	$L__BB1_109;
	ld.global.u32 	%r888, [%rd8+280];
	xor.b32  	%r930, %r930, %r888;
	ld.global.u32 	%r889, [%rd8+284];
	xor.b32  	%r1113, %r1113, %r889;
	ld.global.u32 	%r890, [%rd8+288];
	xor.b32  	%r1112, %r1112, %r890;
	ld.global.u32 	%r891, [%rd8+292];
	xor.b32  	%r1111, %r1111, %r891;
	ld.global.u32 	%r892, [%rd8+296];
	xor.b32  	%r926, %r926, %r892;
$L__BB1_109:
	and.b32  	%r894, %r786, 32768;
	setp.eq.s32 	%p59, %r894, 0;
	@%p59 bra 	$L__BB1_111;
	ld.global.u32 	%r895, [%rd8+300];
	xor.b32  	%r930, %r930, %r895;
	ld.global.u32 	%r896, [%rd8+304];
	xor.b32  	%r1113, %r1113, %r896;
	ld.global.u32 	%r897, [%rd8+308];
	xor.b32  	%r1112, %r1112, %r897;
	ld.global.u32 	%r898, [%rd8+312];
	xor.b32  	%r1111, %r1111, %r898;
	ld.global.u32 	%r899, [%rd8+316];
	xor.b32  	%r926, %r926, %r899;
$L__BB1_111:
	add.s32 	%r1109, %r1109, 16;
	setp.ne.s32 	%p60, %r1109, 32;
	@%p60 bra 	$L__BB1_79;
	mad.lo.s32 	%r900, %r1103, -31, %r363;
	add.s32 	%r1103, %r900, 1;
	setp.ne.s32 	%p61, %r1103, 5;
	@%p61 bra 	$L__BB1_78;
	st.local.u32 	[%rd1+4], %r930;
	st.local.v2.u32 	[%rd1+8], {%r1113, %r1112};
	st.local.v2.u32 	[%rd1+16], {%r1111, %r926};
$L__BB1_114:
	shr.u64 	%rd26, %rd3, 2;
	add.s32 	%r913, %r913, 1;
	setp.gt.u64 	%p62, %rd3, 3;
	@%p62 bra 	$L__BB1_2;
$L__BB1_115:
	cvt.u32.u64 	%r901, %rd2;
	cvta.to.global.u64 	%rd23, %rd10;
	shr.u32 	%r902, %r930, 2;
	xor.b32  	%r903, %r902, %r930;
	shl.b32 	%r904, %r926, 4;
	shl.b32 	%r905, %r903, 1;
	xor.b32  	%r906, %r905, %r904;
	xor.b32  	%r907, %r906, %r903;
	xor.b32  	%r908, %r907, %r926;
	mad.lo.s32 	%r909, %r901, 362437, %r908;
	add.s32 	%r910, %r909, 717346202;
	cvt.rn.f32.u32 	%f1, %r910;
	fma.rn.f32 	%f2, %f1, 0f2F800000, 0f2F000000;
	cvt.f64.f32 	%fd1, %f2;
	shl.b64 	%rd24, %rd2, 3;
	add.s64 	%rd25, %rd23, %rd24;
	st.global.f64 	[%rd25], %fd1;
	ret;

}
	// .globl	_Z13init_particleP5SwarmPdS1_i
.visible .entry _Z13init_particleP5SwarmPdS1_i(
	.param .u64 .ptr .align 1 _Z13init_particleP5SwarmPdS1_i_param_0,
	.param .u64 .ptr .align 1 _Z13init_particleP5SwarmPdS1_i_param_1,
	.param .u64 .ptr .align 1 _Z13init_particleP5SwarmPdS1_i_param_2,
	.param .u32 _Z13init_particleP5SwarmPdS1_i_param_3
)
{
	.reg .pred 	%p<8>;
	.reg .b32 	%r<24>;
	.reg .b64 	%rd<165>;
	.reg .b64 	%fd<29>;

	ld.param.u64 	%rd8, [_Z13init_particleP5SwarmPdS1_i_param_0];
	ld.param.u64 	%rd9, [_Z13init_particleP5SwarmPdS1_i_param_1];
	ld.param.u64 	%rd10, [_Z13init_particleP5SwarmPdS1_i_param_2];
	ld.param.u32 	%r12, [_Z13init_particleP5SwarmPdS1_i_param_3];
	cvta.to.global.u64 	%rd1, %rd10;
	cvta.to.global.u64 	%rd2, %rd8;
	cvta.to.global.u64 	%rd3, %rd9;
	mov.u32 	%r13, %tid.x;
	mov.u32 	%r14, %ctaid.x;
	mov.u32 	%r15, %ntid.x;
	mad.lo.s32 	%r1, %r14, %r15, %r13;
	setp.lt.s32 	%p1, %r12, 1;
	@%p1 bra 	$L__BB2_9;
	and.b32  	%r2, %r12, 3;
	setp.lt.u32 	%p2, %r12, 4;
	mov.b32 	%r23, 0;
	@%p2 bra 	$L__BB2_4;
	and.b32  	%r23, %r12, 2147483644;
	neg.s32 	%r21, %r23;
	add.s64 	%rd4, %rd1, 16;
	add.s64 	%rd164, %rd2, 48;
	mul.wide.s32 	%rd15, %r1, 40;
	mov.u32 	%r20, %r1;
$L__BB2_3:
	.pragma "nounroll";
	mul.wide.s32 	%rd11, %r20, 8;
	add.s64 	%rd12, %rd4, %rd11;
	ld.global.f64 	%fd1, [%rd3];
	ld.global.u64 	%rd13, [%rd164+-48];
	cvta.to.global.u64 	%rd14, %rd13;
	add.s64 	%rd16, %rd14, %rd15;
	ld.global.u64 	%rd17, [%rd16];
	cvta.to.global.u64 	%rd18, %rd17;
	st.global.f64 	[%rd18], %fd1;
	ld.global.f64 	%fd2, [%rd12+-16];
	ld.global.u64 	%rd19, [%rd164+-48];
	cvta.to.global.u64 	%rd20, %rd19;
	add.s64 	%rd21, %rd20, %rd15;
	ld.global.u64 	%rd22, [%rd21+8];
	cvta.to.global.u64 	%rd23, %rd22;
	st.global.f64 	[%rd23], %fd2;
	ld.global.f64 	%fd3, [%rd3+8];
	ld.global.u64 	%rd24, [%rd164+-48];
	cvta.to.global.u64 	%rd25, %rd24;
	add.s64 	%rd26, %rd25, %rd15;
	ld.global.u64 	%rd27, [%rd26];
	cvta.to.global.u64 	%rd28, %rd27;
	st.global.f64 	[%rd28+8], %fd3;
	ld.global.f64 	%fd4, [%rd12+-8];
	ld.global.u64 	%rd29, [%rd164+-48];
	cvta.to.global.u64 	%rd30, %rd29;
	add.s64 	%rd31, %rd30, %rd15;
	ld.global.u64 	%rd32, [%rd31+8];
	cvta.to.global.u64 	%rd33, %rd32;
	st.global.f64 	[%rd33+8], %fd4;
	ld.global.f64 	%fd5, [%rd3];
	ld.global.u64 	%rd34, [%rd164+-24];
	cvta.to.global.u64 	%rd35, %rd34;
	add.s64 	%rd36, %rd35, %rd15;
	ld.global.u64 	%rd37, [%rd36];
	cvta.to.global.u64 	%rd38, %rd37;
	st.global.f64 	[%rd38], %fd5;
	ld.global.f64 	%fd6, [%rd12+-8];
	ld.global.u64 	%rd39, [%rd164+-24];
	cvta.to.global.u64 	%rd40, %rd39;
	add.s64 	%rd41, %rd40, %rd15;
	ld.global.u64 	%rd42, [%rd41+8];
	cvta.to.global.u64 	%rd43, %rd42;
	st.global.f64 	[%rd43], %fd6;
	ld.global.f64 	%fd7, [%rd3+8];
	ld.global.u64 	%rd44, [%rd164+-24];
	cvta.to.global.u64 	%rd45, %rd44;
	add.s64 	%rd46, %rd45, %rd15;
	ld.global.u64 	%rd47, [%rd46];
	cvta.to.global.u64 	%rd48, %rd47;
	st.global.f64 	[%rd48+8], %fd7;
	ld.global.f64 	%fd8, [%rd12];
	ld.global.u64 	%rd49, [%rd164+-24];
	cvta.to.global.u64 	%rd50, %rd49;
	add.s64 	%rd51, %rd50, %rd15;
	ld.global.u64 	%rd52, [%rd51+8];
	cvta.to.global.u64 	%rd53, %rd52;
	st.global.f64 	[%rd53+8], %fd8;
	ld.global.f64 	%fd9, [%rd3];
	ld.global.u64 	%rd54, [%rd164];
	cvta.to.global.u64 	%rd55, %rd54;
	add.s64 	%rd56, %rd55, %rd15;
	ld.global.u64 	%rd57, [%rd56];
	cvta.to.global.u64 	%rd58, %rd57;
	st.global.f64 	[%rd58], %fd9;
	ld.global.f64 	%fd10, [%rd12];
	ld.global.u64 	%rd59, [%rd164];
	cvta.to.global.u64 	%rd60, %rd59;
	add.s64 	%rd61, %rd60, %rd15;
	ld.global.u64 	%rd62, [%rd61+8];
	cvta.to.global.u64 	%rd63, %rd62;
	st.global.f64 	[%rd63], %fd10;
	ld.global.f64 	%fd11, [%rd3+8];
	ld.global.u64 	%rd64, [%rd164];
	cvta.to.global.u64 	%rd65, %rd64;
	add.s64 	%rd66, %rd65, %rd15;
	ld.global.u64 	%rd67, [%rd66];
	cvta.to.global.u64 	%rd68, %rd67;
	st.global.f64 	[%rd68+8], %fd11;
	ld.global.f64 	%fd12, [%rd12+8];
	ld.global.u64 	%rd69, [%rd164];
	cvta.to.global.u64 	%rd70, %rd69;
	add.s64 	%rd71, %rd70, %rd15;
	ld.global.u64 	%rd72, [%rd71+8];
	cvta.to.global.u64 	%rd73, %rd72;
	st.global.f64 	[%rd73+8], %fd12;
	ld.global.f64 	%fd13, [%rd3];
	ld.global.u64 	%rd74, [%rd164+24];
	cvta.to.global.u64 	%rd75, %rd74;
	add.s64 	%rd76, %rd75, %rd15;
	ld.global.u64 	%rd77, [%rd76];
	cvta.to.global.u64 	%rd78, %rd77;
	st.global.f64 	[%rd78], %fd13;
	ld.global.f64 	%fd14, [%rd12+8];
	ld.global.u64 	%rd79, [%rd164+24];
	cvta.to.global.u64 	%rd80, %rd79;
	add.s64 	%rd81, %rd80, %rd15;
	ld.global.u64 	%rd82, [%rd81+8];
	cvta.to.global.u64 	%rd83, %rd82;
	st.global.f64 	[%rd83], %fd14;
	ld.global.f64 	%fd15, [%rd3+8];
	ld.global.u64 	%rd84, [%rd164+24];
	cvta.to.global.u64 	%rd85, %rd84;
	add.s64 	%rd86, %rd85, %rd15;
	ld.global.u64 	%rd87, [%rd86];
	cvta.to.global.u64 	%rd88, %rd87;
	st.global.f64 	[%rd88+8], %fd15;
	ld.global.f64 	%fd16, [%rd12+16];
	ld.global.u64 	%rd89, [%rd164+24];
	cvta.to.global.u64 	%rd90, %rd89;
	add.s64 	%rd91, %rd90, %rd15;
	ld.global.u64 	%rd92, [%rd91+8];
	cvta.to.global.u64 	%rd93, %rd92;
	st.global.f64 	[%rd93+8], %fd16;
	add.s32 	%r21, %r21, 4;
	add.s32 	%r20, %r20, 4;
	add.s64 	%rd164, %rd164, 96;
	setp.ne.s32 	%p3, %r21, 0;
	@%p3 bra 	$L__BB2_3;
$L__BB2_4:
	setp.eq.s32 	%p4, %r2, 0;
	@%p4 bra 	$L__BB2_9;
	setp.eq.s32 	%p5, %r2, 1;
	@%p5 bra 	$L__BB2_7;
	mul.wide.u32 	%rd94, %r23, 24;
	add.s64 	%rd95, %rd2, %rd94;
	add.s32 	%r17, %r23, %r1;
	ld.global.f64 	%fd17, [%rd3];
	ld.global.u64 	%rd96, [%rd95];
	cvta.to.global.u64 	%rd97, %rd96;
	mul.wide.s32 	%rd98, %r1, 40;
	add.s64 	%rd99, %rd97, %rd98;
	ld.global.u64 	%rd100, [%rd99];
	cvta.to.global.u64 	%rd101, %rd100;
	st.global.f64 	[%rd101], %fd17;
	mul.wide.s32 	%rd102, %r17, 8;
	add.s64 	%rd103, %rd1, %rd102;
	ld.global.f64 	%fd18, [%rd103];
	ld.global.u64 	%rd104, [%rd95];
	cvta.to.global.u64 	%rd105, %rd104;
	add.s64 	%rd106, %rd105, %rd98;
	ld.global.u64 	%rd107, [%rd106+8];
	cvta.to.global.u64 	%rd108, %rd107;
	st.global.f64 	[%rd108], %fd18;
	ld.global.f64 	%fd19, [%rd3+8];
	ld.global.u64 	%rd109, [%rd95];
	cvta.to.global.u64 	%rd110, %rd109;
	add.s64 	%rd111, %rd110, %rd98;
	ld.global.u64 	%rd112, [%rd111];
	cvta.to.global.u64 	%rd113, %rd112;
	st.global.f64 	[%rd113+8], %fd19;
	ld.global.f64 	%fd20, [%rd103+8];
	ld.global.u64 	%rd114, [%rd95];
	cvta.to.global.u64 	%rd115, %rd114;
	add.s64 	%rd116, %rd115, %rd98;
	ld.global.u64 	%rd117, [%rd116+8];
	cvta.to.global.u64 	%rd118, %rd117;
	st.global.f64 	[%rd118+8], %fd20;
	ld.global.f64 	%fd21, [%rd3];
	ld.global.u64 	%rd119, [%rd95+24];
	cvta.to.global.u64 	%rd120, %rd119;
	add.s64 	%rd121, %rd120, %rd98;
	ld.global.u64 	%rd122, [%rd121];
	cvta.to.global.u64 	%rd123, %rd122;
	st.global.f64 	[%rd123], %fd21;
	ld.global.f64 	%fd22, [%rd103+8];
	ld.global.u64 	%rd124, [%rd95+24];
	cvta.to.global.u64 	%rd125, %rd124;
	add.s64 	%rd126, %rd125, %rd98;
	ld.global.u64 	%rd127, [%rd126+8];
	cvta.to.global.u64 	%rd128, %rd127;
	st.global.f64 	[%rd128], %fd22;
	ld.global.f64 	%fd23, [%rd3+8];
	ld.global.u64 	%rd129, [%rd95+24];
	cvta.to.global.u64 	%rd130, %rd129;
	add.s64 	%rd131, %rd130, %rd98;
	ld.global.u64 	%rd132, [%rd131];
	cvta.to.global.u64 	%rd133, %rd132;
	st.global.f64 	[%rd133+8], %fd23;
	ld.global.f64 	%fd24, [%rd103+16];
	ld.global.u64 	%rd134, [%rd95+24];
	cvta.to.global.u64 	%rd135, %rd134;
	add.s64 	%rd136, %rd135, %rd98;
	ld.global.u64 	%rd137, [%rd136+8];
	cvta.to.global.u64 	%rd138, %rd137;
	st.global.f64 	[%rd138+8], %fd24;
	add.s32 	%r23, %r23, 2;
$L__BB2_7:
	and.b32  	%r18, %r12, 1;
	setp.eq.b32 	%p6, %r18, 1;
	not.pred 	%p7, %p6;
	@%p7 bra 	$L__BB2_9;
	mul.wide.u32 	%rd139, %r23, 24;
	add.s64 	%rd140, %rd2, %rd139;
	add.s32 	%r19, %r23, %r1;
	ld.global.f64 	%fd25, [%rd3];
	ld.global.u64 	%rd141, [%rd140];
	cvta.to.global.u64 	%rd142, %rd141;
	mul.wide.s32 	%rd143, %r1, 40;
	add.s64 	%rd144, %rd142, %rd143;
	ld.global.u64 	%rd145, [%rd144];
	cvta.to.global.u64 	%rd146, %rd145;
	st.global.f64 	[%rd146], %fd25;
	mul.wide.s32 	%rd147, %r19, 8;
	add.s64 	%rd148, %rd1, %rd147;
	ld.global.f64 	%fd26, [%rd148];
	ld.global.u64 	%rd149, [%rd140];
	cvta.to.global.u64 	%rd150, %rd149;
	add.s64 	%rd151, %rd150, %rd143;
	ld.global.u64 	%rd152, [%rd151+8];
	cvta.to.global.u64 	%rd153, %rd152;
	st.global.f64 	[%rd153], %fd26;
	ld.global.f64 	%fd27, [%rd3+8];
	ld.global.u64 	%rd154, [%rd140];
	cvta.to.global.u64 	%rd155, %rd154;
	add.s64 	%rd156, %rd155, %rd143;
	ld.global.u64 	%rd157, [%rd156];
	cvta.to.global.u64 	%rd158, %rd157;
	st.global.f64 	[%rd158+8], %fd27;
	ld.global.f64 	%fd28, [%rd148+8];
	ld.global.u64 	%rd159, [%rd140];
	cvta.to.global.u64 	%rd160, %rd159;
	add.s64 	%rd161, %rd160, %rd143;
	ld.global.u64 	%rd162, [%rd161+8];
	cvta.to.global.u64 	%rd163, %rd162;
	st.global.f64 	[%rd163+8], %fd28;
$L__BB2_9:
	ret;

}
	// .globl	_Z3psoP8ParticlePdS1_S1_S1_
.visible .entry _Z3psoP8ParticlePdS1_S1_S1_(
	.param .u64 .ptr .align 1 _Z3psoP8ParticlePdS1_S1_S1__param_0,
	.param .u64 .ptr .align 1 _Z3psoP8ParticlePdS1_S1_S1__param_1,
	.param .u64 .ptr .align 1 _Z3psoP8ParticlePdS1_S1_S1__param_2,
	.param .u64 .ptr .align 1 _Z3psoP8ParticlePdS1_S1_S1__param_3,
	.param .u64 .ptr .align 1 _Z3psoP8ParticlePdS1_S1_S1__param_4
)
{
	.reg .pred 	%p<41>;
	.reg .b32 	%r<40>;
	.reg .b64 	%rd<38>;
	.reg .b64 	%fd<103>;

	ld.param.u64 	%rd16, [_Z3psoP8ParticlePdS1_S1_S1__param_0];
	ld.param.u64 	%rd17, [_Z3psoP8ParticlePdS1_S1_S1__param_1];
	ld.param.u64 	%rd18, [_Z3psoP8ParticlePdS1_S1_S1__param_2];
	ld.param.u64 	%rd19, [_Z3psoP8ParticlePdS1_S1_S1__param_3];
	cvta.to.global.u64 	%rd1, %rd19;
	cvta.to.global.u64 	%rd2, %rd17;
	cvta.to.global.u64 	%rd3, %rd18;
	cvta.to.global.u64 	%rd20, %rd16;
	mov.u32 	%r9, %tid.x;
	mov.u32 	%r10, %ctaid.x;
	mov.u32 	%r11, %ntid.x;
	mad.lo.s32 	%r1, %r10, %r11, %r9;
	mul.wide.s32 	%rd21, %r1, 40;
	add.s64 	%rd4, %rd20, %rd21;
	ld.global.u64 	%rd35, [%rd4];
	mov.f64 	%fd36, 0d4000000000000000;
	{
	.reg .b32 %temp; 
	mov.b64 	{%temp, %r2}, %fd36;
	}
	and.b32  	%r3, %r2, 2146435072;
	setp.eq.s32 	%p2, %r3, 1062207488;
	setp.lt.s32 	%p4, %r2, 0;
	selp.b32 	%r4, 0, 2146435072, %p4;
	and.b32  	%r12, %r2, 2147483647;
	setp.ne.s32 	%p5, %r12, 1071644672;
	and.pred  	%p1, %p2, %p5;
	or.b32  	%r5, %r4, -2147483648;
	ld.f64 	%fd1, [%rd35];
	{
	.reg .b32 %temp; 
	mov.b64 	{%temp, %r6}, %fd1;
	}
	abs.f64 	%fd2, %fd1;
	{ // callseq 0, 0
	.param .b64 param0;
	st.param.f64 	[param0], %fd2;
	.param .b64 retval0;
	call.uni (retval0), 
	__internal_accurate_pow, 
	(
	param0
	);
	ld.param.f64 	%fd37, [retval0];
	} // callseq 0
	setp.lt.s32 	%p6, %r6, 0;
	neg.f64 	%fd39, %fd37;
	selp.f64 	%fd40, %fd39, %fd37, %p2;
	selp.f64 	%fd41, %fd40, %fd37, %p6;
	setp.eq.f64 	%p7, %fd1, 0d0000000000000000;
	selp.b32 	%r13, %r6, 0, %p2;
	or.b32  	%r14, %r13, 2146435072;
	selp.b32 	%r15, %r14, %r13, %p4;
	mov.b32 	%r16, 0;
	mov.b64 	%fd42, {%r16, %r15};
	selp.f64 	%fd96, %fd42, %fd41, %p7;
	add.f64 	%fd43, %fd1, 0d4000000000000000;
	{
	.reg .b32 %temp; 
	mov.b64 	{%temp, %r17}, %fd43;
	}
	and.b32  	%r18, %r17, 2146435072;
	setp.ne.s32 	%p8, %r18, 2146435072;
	@%p8 bra 	$L__BB3_5;
	setp.num.f64 	%p9, %fd1, %fd1;
	@%p9 bra 	$L__BB3_3;
	mov.f64 	%fd44, 0d4000000000000000;
	add.rn.f64 	%fd96, %fd1, %fd44;
	bra.uni 	$L__BB3_5;
$L__BB3_3:
	setp.neu.f64 	%p10, %fd2, 0d7FF0000000000000;
	@%p10 bra 	$L__BB3_5;
	setp.lt.s32 	%p11, %r6, 0;
	selp.b32 	%r19, %r5, %r4, %p1;
	selp.b32 	%r20, %r19, %r4, %p11;
	mov.b32 	%r21, 0;
	mov.b64 	%fd96, {%r21, %r20};
$L__BB3_5:
	setp.lt.s32 	%p12, %r2, 0;
	setp.eq.s32 	%p13, %r3, 1062207488;
	setp.eq.f64 	%p15, %fd1, 0d3FF0000000000000;
	add.f64 	%fd45, %fd96, 0d0000000000000000;
	selp.f64 	%fd7, 0d3FF0000000000000, %fd45, %p15;
	ld.f64 	%fd8, [%rd35+8];
	{
	.reg .b32 %temp; 
	mov.b64 	{%temp, %r7}, %fd8;
	}
	abs.f64 	%fd9, %fd8;
	{ // callseq 1, 0
	.param .b64 param0;
	st.param.f64 	[param0], %fd9;
	.param .b64 retval0;
	call.uni (retval0), 
	__internal_accurate_pow, 
	(
	param0
	);
	ld.param.f64 	%fd46, [retval0];
	} // callseq 1
	setp.lt.s32 	%p16, %r7, 0;
	neg.f64 	%fd48, %fd46;
	selp.f64 	%fd49, %fd48, %fd46, %p13;
	selp.f64 	%fd50, %fd49, %fd46, %p16;
	setp.eq.f64 	%p17, %fd8, 0d0000000000000000;
	selp.b32 	%r22, %r7, 0, %p13;
	or.b32  	%r23, %r22, 2146435072;
	selp.b32 	%r24, %r23, %r22, %p12;
	mov.b32 	%r25, 0;
	mov.b64 	%fd51, {%r25, %r24};
	selp.f64 	%fd97, %fd51, %fd50, %p17;
	add.f64 	%fd52, %fd8, 0d4000000000000000;
	{
	.reg .b32 %temp; 
	mov.b64 	{%temp, %r26}, %fd52;
	}
	and.b32  	%r27, %r26, 2146435072;
	setp.ne.s32 	%p18, %r27, 2146435072;
	@%p18 bra 	$L__BB3_10;
	setp.nan.f64 	%p19, %fd8, %fd8;
	@%p19 bra 	$L__BB3_9;
	setp.neu.f64 	%p20, %fd9, 0d7FF0000000000000;
	@%p20 bra 	$L__BB3_10;
	setp.lt.s32 	%p21, %r7, 0;
	selp.b32 	%r28, %r5, %r4, %p1;
	selp.b32 	%r29, %r28, %r4, %p21;
	mov.b32 	%r30, 0;
	mov.b64 	%fd97, {%r30, %r29};
	bra.uni 	$L__BB3_10;
$L__BB3_9:
	mov.f64 	%fd53, 0d4000000000000000;
	add.rn.f64 	%fd97, %fd8, %fd53;
$L__BB3_10:
	setp.lt.s32 	%p22, %r2, 0;
	setp.eq.s32 	%p23, %r3, 1062207488;
	setp.eq.f64 	%p25, %fd8, 0d3FF0000000000000;
	selp.f64 	%fd54, 0d3FF0000000000000, %fd97, %p25;
	add.f64 	%fd14, %fd7, %fd54;
	ld.f64 	%fd15, [%rd35+16];
	{
	.reg .b32 %temp; 
	mov.b64 	{%temp, %r8}, %fd15;
	}
	abs.f64 	%fd16, %fd15;
	{ // callseq 2, 0
	.param .b64 param0;
	st.param.f64 	[param0], %fd16;
	.param .b64 retval0;
	call.uni (retval0), 
	__internal_accurate_pow, 
	(
	param0
	);
	ld.param.f64 	%fd55, [retval0];
	} // callseq 2
	setp.lt.s32 	%p26, %r8, 0;
	neg.f64 	%fd57, %fd55;
	selp.f64 	%fd58, %fd57, %fd55, %p23;
	selp.f64 	%fd59, %fd58, %fd55, %p26;
	setp.eq.f64 	%p27, %fd15, 0d0000000000000000;
	selp.b32 	%r31, %r8, 0, %p23;
	or.b32  	%r32, %r31, 2146435072;
	selp.b32 	%r33, %r32, %r31, %p22;
	mov.b32 	%r34, 0;
	mov.b64 	%fd60, {%r34, %r33};
	selp.f64 	%fd98, %fd60, %fd59, %p27;
	add.f64 	%fd61, %fd15, 0d4000000000000000;
	{
	.reg .b32 %temp; 
	mov.b64 	{%temp, %r35}, %fd61;
	}
	and.b32  	%r36, %r35, 2146435072;
	setp.ne.s32 	%p28, %r36, 2146435072;
	@%p28 bra 	$L__BB3_15;
	setp.nan.f64 	%p29, %fd15, %fd15;
	@%p29 bra 	$L__BB3_14;
	setp.neu.f64 	%p30, %fd16, 0d7FF0000000000000;
	@%p30 bra 	$L__BB3_15;
	setp.lt.s32 	%p31, %r8, 0;
	selp.b32 	%r37, %r5, %r4, %p1;
	selp.b32 	%r38, %r37, %r4, %p31;
	mov.b32 	%r39, 0;
	mov.b64 	%fd98, {%r39, %r38};
	bra.uni 	$L__BB3_15;
$L__BB3_14:
	mov.f64 	%fd62, 0d4000000000000000;
	add.rn.f64 	%fd98, %fd15, %fd62;
$L__BB3_15:
	setp.eq.f64 	%p32, %fd15, 0d3FF0000000000000;
	selp.f64 	%fd63, 0d3FF0000000000000, %fd98, %p32;
	add.f64 	%fd21, %fd14, %fd63;
	st.global.f64 	[%rd4+32], %fd21;
	ld.global.f64 	%fd64, [%rd4+24];
	setp.geu.f64 	%p33, %fd21, %fd64;
	@%p33 bra 	$L__BB3_17;
	st.global.u64 	[%rd4+16], %rd35;
	st.global.f64 	[%rd4+24], %fd21;
$L__BB3_17:
	ld.global.f64 	%fd65, [%rd3];
	setp.geu.f64 	%p34, %fd21, %fd65;
	setp.neu.f64 	%p35, %fd65, 0dBFF0000000000000;
	and.pred  	%p36, %p34, %p35;
	@%p36 bra 	$L__BB3_19;
	ld.f64 	%fd66, [%rd35];
	st.global.f64 	[%rd2], %fd66;
	ld.global.u64 	%rd22, [%rd4];
	ld.f64 	%fd67, [%rd22+8];
	st.global.f64 	[%rd2+8], %fd67;
	ld.global.f64 	%fd68, [%rd4+32];
	st.global.f64 	[%rd3], %fd68;
	ld.global.u64 	%rd35, [%rd4];
$L__BB3_19:
	ld.param.u64 	%rd34, [_Z3psoP8ParticlePdS1_S1_S1__param_4];
	cvta.to.global.u64 	%rd23, %rd34;
	mul.wide.s32 	%rd24, %r1, 8;
	add.s64 	%rd8, %rd23, %rd24;
	ld.f64 	%fd69, [%rd35];
	ld.global.u64 	%rd25, [%rd4+8];
	ld.f64 	%fd70, [%rd25];
	add.f64 	%fd71, %fd69, %fd70;
	st.f64 	[%rd35], %fd71;
	ld.global.u64 	%rd36, [%rd4];
	ld.f64 	%fd100, [%rd36];
	ld.global.f64 	%fd23, [%rd1+8];
	setp.leu.f64 	%p37, %fd100, %fd23;
	@%p37 bra 	$L__BB3_21;
	st.f64 	[%rd36], %fd23;
	ld.global.u64 	%rd36, [%rd4];
	ld.f64 	%fd100, [%rd36];
$L__BB3_21:
	ld.global.f64 	%fd26, [%rd1];
	setp.geu.f64 	%p38, %fd100, %fd26;
	@%p38 bra 	$L__BB3_23;
	st.f64 	[%rd36], %fd26;
	ld.global.u64 	%rd26, [%rd4];
	ld.f64 	%fd100, [%rd26];
$L__BB3_23:
	ld.global.f64 	%fd72, [%rd8];
	ld.global.u64 	%rd27, [%rd4+16];
	ld.f64 	%fd73, [%rd27];
	sub.f64 	%fd74, %fd73, %fd100;
	add.f64 	%fd75, %fd72, %fd72;
	ld.global.f64 	%fd76, [%rd2];
	sub.f64 	%fd77, %fd76, %fd100;
	ld.global.u64 	%rd28, [%rd4+8];
	ld.f64 	%fd78, [%rd28];
	mul.f64 	%fd79, %fd78, 0d3FECCCCCCCCCCCCD;
	fma.rn.f64 	%fd80, %fd72, %fd74, %fd79;
	fma.rn.f64 	%fd81, %fd75, %fd77, %fd80;
	st.f64 	[%rd28], %fd81;
	ld.global.u64 	%rd29, [%rd4];
	ld.f64 	%fd82, [%rd29+8];
	ld.global.u64 	%rd30, [%rd4+8];
	ld.f64 	%fd83, [%rd30+8];
	add.f64 	%fd84, %fd82, %fd83;
	st.f64 	[%rd29+8], %fd84;
	ld.global.u64 	%rd37, [%rd4];
	ld.f64 	%fd102, [%rd37+8];
	ld.global.f64 	%fd30, [%rd1+24];
	setp.leu.f64 	%p39, %fd102, %fd30;
	@%p39 bra 	$L__BB3_25;
	st.f64 	[%rd37+8], %fd30;
	ld.global.u64 	%rd37, [%rd4];
	ld.f64 	%fd102, [%rd37+8];
$L__BB3_25:
	ld.global.f64 	%fd33, [%rd1+16];
	setp.geu.f64 	%p40, %fd102, %fd33;
	@%p40 bra 	$L__BB3_27;
	st.f64 	[%rd37+8], %fd33;
	ld.global.u64 	%rd31, [%rd4];
	ld.f64 	%fd102, [%rd31+8];
$L__BB3_27:
	ld.global.f64 	%fd85, [%rd8];
	ld.global.f64 	%fd86, [%rd8+8];
	ld.global.u64 	%rd32, [%rd4+16];
	ld.f64 	%fd87, [%rd32+8];
	sub.f64 	%fd88, %fd87, %fd102;
	add.f64 	%fd89, %fd86, %fd86;
	ld.global.f64 	%fd90, [%rd2+8];
	sub.f64 	%fd91, %fd90, %fd102;
	ld.global.u64 	%rd33, [%rd4+8];
	ld.f64 	%fd92, [%rd33+8];
	mul.f64 	%fd93, %fd92, 0d3FECCCCCCCCCCCCD;
	fma.rn.f64 	%fd94, %fd85, %fd88, %fd93;
	fma.rn.f64 	%fd95, %fd89, %fd91, %fd94;
	st.f64 	[%rd33+8], %fd95;
	ret;

}
	// .globl	_Z17calculate_fitnessP8Particle
.visible .entry _Z17calculate_fitnessP8Particle(
	.param .u64 .ptr .align 1 _Z17calculate_fitnessP8Particle_param_0
)
{
	.reg .pred 	%p<33>;
	.reg .b32 	%r<40>;
	.reg .b64 	%rd<6>;
	.reg .b64 	%fd<53>;

	ld.param.u64 	%rd3, [_Z17calculate_fitnessP8Particle_param_0];
	cvta.to.global.u64 	%rd4, %rd3;
	mov.u32 	%r8, %tid.x;
	mov.u32 	%r9, %ctaid.x;
	mov.u32 	%r10, %ntid.x;
	mad.lo.s32 	%r11, %r9, %r10, %r8;
	mul.wide.s32 	%rd5, %r11, 40;
	add.s64 	%rd1, %rd4, %rd5;
	ld.global.u64 	%rd2, [%rd1];
	mov.f64 	%fd21, 0d4000000000000000;
	{
	.reg .b32 %temp; 
	mov.b64 	{%temp, %r1}, %fd21;
	}
	and.b32  	%r2, %r1, 2146435072;
	setp.eq.s32 	%p2, %r2, 1062207488;
	setp.lt.s32 	%p4, %r1, 0;
	selp.b32 	%r3, 0, 2146435072, %p4;
	and.b32  	%r12, %r1, 2147483647;
	setp.ne.s32 	%p5, %r12, 1071644672;
	and.pred  	%p1, %p2, %p5;
	or.b32  	%r4, %r3, -2147483648;
	ld.f64 	%fd1, [%rd2];
	{
	.reg .b32 %temp; 
	mov.b64 	{%temp, %r5}, %fd1;
	}
	abs.f64 	%fd2, %fd1;
	{ // callseq 3, 0
	.param .b64 param0;
	st.param.f64 	[param0], %fd2;
	.param .b64 retval0;
	call.uni (retval0), 
	__internal_accurate_pow, 
	(
	param0
	);
	ld.param.f64 	%fd22, [retval0];
	} // callseq 3
	setp.lt.s32 	%p6, %r5, 0;
	neg.f64 	%fd24, %fd22;
	selp.f64 	%fd25, %fd24, %fd22, %p2;
	selp.f64 	%fd26, %fd25, %fd22, %p6;
	setp.eq.f64 	%p7, %fd1, 0d0000000000000000;
	selp.b32 	%r13, %r5, 0, %p2;
	or.b32  	%r14, %r13, 2146435072;
	selp.b32 	%r15, %r14, %r13, %p4;
	mov.b32 	%r16, 0;
	mov.b64 	%fd27, {%r16, %r15};
	selp.f64 	%fd50, %fd27, %fd26, %p7;
	add.f64 	%fd28, %fd1, 0d4000000000000000;
	{
	.reg .b32 %temp; 
	mov.b64 	{%temp, %r17}, %fd28;
	}
	and.b32  	%r18, %r17, 2146435072;
	setp.ne.s32 	%p8, %r18, 2146435072;
	@%p8 bra 	$L__BB4_5;
	setp.num.f64 	%p9, %fd1, %fd1;
	@%p9 bra 	$L__BB4_3;
	mov.f64 	%fd29, 0d4000000000000000;
	add.rn.f64 	%fd50, %fd1, %fd29;
	bra.uni 	$L__BB4_5;
$L__BB4_3:
	setp.neu.f64 	%p10, %fd2, 0d7FF0000000000000;
	@%p10 bra 	$L__BB4_5;
	setp.lt.s32 	%p11, %r5, 0;
	selp.b32 	%r19, %r4, %r3, %p1;
	selp.b32 	%r20, %r19, %r3, %p11;
	mov.b32 	%r21, 0;
	mov.b64 	%fd50, {%r21, %r20};
$L__BB4_5:
	setp.lt.s32 	%p12, %r1, 0;
	setp.eq.s32 	%p13, %r2, 1062207488;
	setp.eq.f64 	%p15, %fd1, 0d3FF0000000000000;
	add.f64 	%fd30, %fd50, 0d0000000000000000;
	selp.f64 	%fd7, 0d3FF0000000000000, %fd30, %p15;
	ld.f64 	%fd8, [%rd2+8];
	{
	.reg .b32 %temp; 
	mov.b64 	{%temp, %r6}, %fd8;
	}
	abs.f64 	%fd9, %fd8;
	{ // callseq 4, 0
	.param .b64 param0;
	st.param.f64 	[param0], %fd9;
	.param .b64 retval0;
	call.uni (retval0), 
	__internal_accurate_pow, 
	(
	param0
	);
	ld.param.f64 	%fd31, [retval0];
	} // callseq 4
	setp.lt.s32 	%p16, %r6, 0;
	neg.f64 	%fd33, %fd31;
	selp.f64 	%fd34, %fd33, %fd31, %p13;
	selp.f64 	%fd35, %fd34, %fd31, %p16;
	setp.eq.f64 	%p17, %fd8, 0d0000000000000000;
	selp.b32 	%r22, %r6, 0, %p13;
	or.b32  	%r23, %r22, 2146435072;
	selp.b32 	%r24, %r23, %r22, %p12;
	mov.b32 	%r25, 0;
	mov.b64 	%fd36, {%r25, %r24};
	selp.f64 	%fd51, %fd36, %fd35, %p17;
	add.f64 	%fd37, %fd8, 0d4000000000000000;
	{
	.reg .b32 %temp; 
	mov.b64 	{%temp, %r26}, %fd37;
	}
	and.b32  	%r27, %r26, 2146435072;
	setp.ne.s32 	%p18, %r27, 2146435072;
	@%p18 bra 	$L__BB4_10;
	setp.nan.f64 	%p19, %fd8, %fd8;
	@%p19 bra 	$L__BB4_9;
	setp.neu.f64 	%p20, %fd9, 0d7FF0000000000000;
	@%p20 bra 	$L__BB4_10;
	setp.lt.s32 	%p21, %r6, 0;
	selp.b32 	%r28, %r4, %r3, %p1;
	selp.b32 	%r29, %r28, %r3, %p21;
	mov.b32 	%r30, 0;
	mov.b64 	%fd51, {%r30, %r29};
	bra.uni 	$L__BB4_10;
$L__BB4_9:
	mov.f64 	%fd38, 0d4000000000000000;
	add.rn.f64 	%fd51, %fd8, %fd38;
$L__BB4_10:
	setp.lt.s32 	%p22, %r1, 0;
	setp.eq.s32 	%p23, %r2, 1062207488;
	setp.eq.f64 	%p25, %fd8, 0d3FF0000000000000;
	selp.f64 	%fd39, 0d3FF0000000000000, %fd51, %p25;
	add.f64 	%fd14, %fd7, %fd39;
	ld.f64 	%fd15, [%rd2+16];
	{
	.reg .b32 %temp; 
	mov.b64 	{%temp, %r7}, %fd15;
	}
	abs.f64 	%fd16, %fd15;
	{ // callseq 5, 0
	.param .b64 param0;
	st.param.f64 	[param0], %fd16;
	.param .b64 retval0;
	call.uni (retval0), 
	__internal_accurate_pow, 
	(
	param0
	);
	ld.param.f64 	%fd40, [retval0];
	} // callseq 5
	setp.lt.s32 	%p26, %r7, 0;
	neg.f64 	%fd42, %fd40;
	selp.f64 	%fd43, %fd42, %fd40, %p23;
	selp.f64 	%fd44, %fd43, %fd40, %p26;
	setp.eq.f64 	%p27, %fd15, 0d0000000000000000;
	selp.b32 	%r31, %r7, 0, %p23;
	or.b32  	%r32, %r31, 2146435072;
	selp.b32 	%r33, %r32, %r31, %p22;
	mov.b32 	%r34, 0;
	mov.b64 	%fd45, {%r34, %r33};
	selp.f64 	%fd52, %fd45, %fd44, %p27;
	add.f64 	%fd46, %fd15, 0d4000000000000000;
	{
	.reg .b32 %temp; 
	mov.b64 	{%temp, %r35}, %fd46;
	}
	and.b32  	%r36, %r35, 2146435072;
	setp.ne.s32 	%p28, %r36, 2146435072;
	@%p28 bra 	$L__BB4_15;
	setp.nan.f64 	%p29, %fd15, %fd15;
	@%p29 bra 	$L__BB4_14;
	setp.neu.f64 	%p30, %fd16, 0d7FF0000000000000;
	@%p30 bra 	$L__BB4_15;
	setp.lt.s32 	%p31, %r7, 0;
	selp.b32 	%r37, %r4, %r3, %p1;
	selp.b32 	%r38, %r37, %r3, %p31;
	mov.b32 	%r39, 0;
	mov.b64 	%fd52, {%r39, %r38};
	bra.uni 	$L__BB4_15;
$L__BB4_14:
	mov.f64 	%fd47, 0d4000000000000000;
	add.rn.f64 	%fd52, %fd15, %fd47;
$L__BB4_15:
	setp.eq.f64 	%p32, %fd15, 0d3FF0000000000000;
	selp.f64 	%fd48, 0d3FF0000000000000, %fd52, %p32;
	add.f64 	%fd49, %fd14, %fd48;
	st.global.f64 	[%rd1+32], %fd49;
	ret;

}
	// .globl	_Z21evaluate_update_pbestP8Particle
.visible .entry _Z21evaluate_update_pbestP8Particle(
	.param .u64 .ptr .align 1 _Z21evaluate_update_pbestP8Particle_param_0
)
{
	.reg .pred 	%p<2>;
	.reg .b32 	%r<5>;
	.reg .b64 	%rd<7>;
	.reg .b64 	%fd<3>;

	ld.param.u64 	%rd2, [_Z21evaluate_update_pbestP8Particle_param_0];
	cvta.to.global.u64 	%rd3, %rd2;
	mov.u32 	%r1, %tid.x;
	mov.u32 	%r2, %ctaid.x;
	mov.u32 	%r3, %ntid.x;
	mad.lo.s32 	%r4, %r2, %r3, %r1;
	mul.wide.s32 	%rd4, %r4, 40;
	add.s64 	%rd5, %rd3, %rd4;
	add.s64 	%rd1, %rd5, 32;
	ld.global.f64 	%fd1, [%rd5+32];
	ld.global.f64 	%fd2, [%rd5+24];
	setp.geu.f64 	%p1, %fd1, %fd2;
	@%p1 bra 	$L__BB5_2;
	ld.global.u64 	%rd6, [%rd1+-32];
	st.global.u64 	[%rd1+-16], %rd6;
	st.global.f64 	[%rd1+-8], %fd1;
$L__BB5_2:
	ret;

}
	// .globl	_Z12update_gbestP8ParticlePdS1_
.visible .entry _Z12update_gbestP8ParticlePdS1_(
	.param .u64 .ptr .align 1 _Z12update_gbestP8ParticlePdS1__param_0,
	.param .u64 .ptr .align 1 _Z12update_gbestP8ParticlePdS1__param_1,
	.param .u64 .ptr .align 1 _Z12update_gbestP8ParticlePdS1__param_2
)
{
	.reg .pred 	%p<4>;
	.reg .b32 	%r<5>;
	.reg .b64 	%rd<14>;
	.reg .b64 	%fd<6>;

	ld.param.u64 	%rd4, [_Z12update_gbestP8ParticlePdS1__param_0];
	ld.param.u64 	%rd3, [_Z12update_gbestP8ParticlePdS1__param_1];
	ld.param.u64 	%rd5, [_Z12update_gbestP8ParticlePdS1__param_2];
	cvta.to.global.u64 	%rd1, %rd5;
	cvta.to.global.u64 	%rd6, %rd4;
	mov.u32 	%r1, %tid.x;
	mov.u32 	%r2, %ctaid.x;
	mov.u32 	%r3, %ntid.x;
	mad.lo.s32 	%r4, %r2, %r3, %r1;
	mul.wide.s32 	%rd7, %r4, 40;
	add.s64 	%rd8, %rd6, %rd7;
	add.s64 	%rd2, %rd8, 32;
	ld.global.f64 	%fd1, [%rd8+32];
	ld.global.f64 	%fd2, [%rd1];
	setp.geu.f64 	%p1, %fd1, %fd2;
	setp.neu.f64 	%p2, %fd2, 0dBFF0000000000000;
	and.pred  	%p3, %p1, %p2;
	@%p3 bra 	$L__BB6_2;
	cvta.to.global.u64 	%rd9, %rd3;
	ld.global.u64 	%rd10, [%rd2+-32];
	cvta.to.global.u64 	%rd11, %rd10;
	ld.global.f64 	%fd3, [%rd11];
	st.global.f64 	[%rd9], %fd3;
	ld.global.u64 	%rd12, [%rd2+-32];
	cvta.to.global.u64 	%rd13, %rd12;
	ld.global.f64 	%fd4, [%rd13+8];
	st.global.f64 	[%rd9+8], %fd4;
	ld.global.f64 	%fd5, [%rd2];
	st.global.f64 	[%rd1], %fd5;
$L__BB6_2:
	ret;

}
	// .globl	_Z24update_position_velocityP8ParticlePdS1_S1_
.visible .entry _Z24update_position_velocityP8ParticlePdS1_S1_(
	.param .u64 .ptr .align 1 _Z24update_position_velocityP8ParticlePdS1_S1__param_0,
	.param .u64 .ptr .align 1 _Z24update_position_velocityP8ParticlePdS1_S1__param_1,
	.param .u64 .ptr .align 1 _Z24update_position_velocityP8ParticlePdS1_S1__param_2,
	.param .u64 .ptr .align 1 _Z24update_position_velocityP8ParticlePdS1_S1__param_3
)
{
	.reg .pred 	%p<5>;
	.reg .b32 	%r<5>;
	.reg .b64 	%rd<47>;
	.reg .b64 	%fd<46>;

	ld.param.u64 	%rd13, [_Z24update_position_velocityP8ParticlePdS1_S1__param_0];
	ld.param.u64 	%rd14, [_Z24update_position_velocityP8ParticlePdS1_S1__param_1];
	ld.param.u64 	%rd15, [_Z24update_position_velocityP8ParticlePdS1_S1__param_2];
	ld.param.u64 	%rd16, [_Z24update_position_velocityP8ParticlePdS1_S1__param_3];
	cvta.to.global.u64 	%rd1, %rd15;
	cvta.to.global.u64 	%rd17, %rd16;
	cvta.to.global.u64 	%rd2, %rd14;
	cvta.to.global.u64 	%rd18, %rd13;
	mov.u32 	%r1, %tid.x;
	mov.u32 	%r2, %ctaid.x;
	mov.u32 	%r3, %ntid.x;
	mad.lo.s32 	%r4, %r2, %r3, %r1;
	mul.wide.s32 	%rd19, %r4, 40;
	add.s64 	%rd3, %rd18, %rd19;
	mul.wide.s32 	%rd20, %r4, 8;
	add.s64 	%rd4, %rd17, %rd20;
	ld.global.u64 	%rd21, [%rd3];
	cvta.to.global.u64 	%rd22, %rd21;
	ld.global.f64 	%fd15, [%rd22];
	ld.global.u64 	%rd23, [%rd3+8];
	cvta.to.global.u64 	%rd24, %rd23;
	ld.global.f64 	%fd16, [%rd24];
	add.f64 	%fd17, %fd15, %fd16;
	st.global.f64 	[%rd22], %fd17;
	ld.global.u64 	%rd45, [%rd3];
	cvta.to.global.u64 	%rd6, %rd45;
	ld.global.f64 	%fd43, [%rd6];
	ld.global.f64 	%fd2, [%rd2+8];
	setp.leu.f64 	%p1, %fd43, %fd2;
	@%p1 bra 	$L__BB7_2;
	st.global.f64 	[%rd6], %fd2;
	ld.global.u64 	%rd45, [%rd3];
	cvta.to.global.u64 	%rd25, %rd45;
	ld.global.f64 	%fd43, [%rd25];
$L__BB7_2:
	ld.global.f64 	%fd5, [%rd2];
	setp.geu.f64 	%p2, %fd43, %fd5;
	@%p2 bra 	$L__BB7_4;
	cvta.to.global.u64 	%rd26, %rd45;
	st.global.f64 	[%rd26], %fd5;
	ld.global.u64 	%rd27, [%rd3];
	cvta.to.global.u64 	%rd28, %rd27;
	ld.global.f64 	%fd43, [%rd28];
$L__BB7_4:
	ld.global.f64 	%fd18, [%rd4];
	ld.global.u64 	%rd29, [%rd3+16];
	cvta.to.global.u64 	%rd30, %rd29;
	ld.global.f64 	%fd19, [%rd30];
	sub.f64 	%fd20, %fd19, %fd43;
	add.f64 	%fd21, %fd18, %fd18;
	ld.global.f64 	%fd22, [%rd1];
	sub.f64 	%fd23, %fd22, %fd43;
	ld.global.u64 	%rd31, [%rd3+8];
	cvta.to.global.u64 	%rd32, %rd31;
	ld.global.f64 	%fd24, [%rd32];
	mul.f64 	%fd25, %fd24, 0d3FECCCCCCCCCCCCD;
	fma.rn.f64 	%fd26, %fd18, %fd20, %fd25;
	fma.rn.f64 	%fd27, %fd21, %fd23, %fd26;
	st.global.f64 	[%rd32], %fd27;
	ld.global.u64 	%rd33, [%rd3];
	cvta.to.global.u64 	%rd34, %rd33;
	ld.global.f64 	%fd28, [%rd34+8];
	ld.global.u64 	%rd35, [%rd3+8];
	cvta.to.global.u64 	%rd36, %rd35;
	ld.global.f64 	%fd29, [%rd36+8];
	add.f64 	%fd30, %fd28, %fd29;
	st.global.f64 	[%rd34+8], %fd30;
	ld.global.u64 	%rd46, [%rd3];
	cvta.to.global.u64 	%rd10, %rd46;
	ld.global.f64 	%fd45, [%rd10+8];
	ld.global.f64 	%fd9, [%rd2+24];
	setp.leu.f64 	%p3, %fd45, %fd9;
	@%p3 bra 	$L__BB7_6;
	st.global.f64 	[%rd10+8], %fd9;
	ld.global.u64 	%rd46, [%rd3];
	cvta.to.global.u64 	%rd37, %rd46;
	ld.global.f64 	%fd45, [%rd37+8];
$L__BB7_6:
	ld.global.f64 	%fd12, [%rd2+16];
	setp.geu.f64 	%p4, %fd45, %fd12;
	@%p4 bra 	$L__BB7_8;
	cvta.to.global.u64 	%rd38, %rd46;
	st.global.f64 	[%rd38+8], %fd12;
	ld.global.u64 	%rd39, [%rd3];
	cvta.to.global.u64 	%rd40, %rd39;
	ld.global.f64 	%fd45, [%rd40+8];
$L__BB7_8:
	ld.global.f64 	%fd31, [%rd4];
	ld.global.f64 	%fd32, [%rd4+8];
	ld.global.u64 	%rd41, [%rd3+16];
	cvta.to.global.u64 	%rd42, %rd41;
	ld.global.f64 	%fd33, [%rd42+8];
	sub.f64 	%fd34, %fd33, %fd45;
	add.f64 	%fd35, %fd32, %fd32;
	ld.global.f64 	%fd36, [%rd1+8];
	sub.f64 	%fd37, %fd36, %fd45;
	ld.global.u64 	%rd43, [%rd3+8];
	cvta.to.global.u64 	%rd44, %rd43;
	ld.global.f64 	%fd38, [%rd44+8];
	mul.f64 	%fd39, %fd38, 0d3FECCCCCCCCCCCCD;
	fma.rn.f64 	%fd40, %fd31, %fd34, %fd39;
	fma.rn.f64 	%fd41, %fd35, %fd37, %fd40;
	st.global.f64 	[%rd44+8], %fd41;
	ret;

}
.func  (.param .b64 func_retval0) __internal_accurate_pow(
	.param .b64 __internal_accurate_pow_param_0
)
{
	.reg .pred 	%p<8>;
	.reg .b32 	%r<49>;
	.reg .b32 	%f<3>;
	.reg .b64 	%fd<109>;

	ld.param.f64 	%fd10, [__internal_accurate_pow_param_0];
	{
	.reg .b32 %temp; 
	mov.b64 	{%temp, %r46}, %fd10;
	}
	{
	.reg .b32 %temp; 
	mov.b64 	{%r45, %temp}, %fd10;
	}
	shr.u32 	%r47, %r46, 20;
	setp.gt.u32 	%p1, %r46, 1048575;
	@%p1 bra 	$L__BB8_2;
	mul.f64 	%fd11, %fd10, 0d4350000000000000;
	{
	.reg .b32 %temp; 
	mov.b64 	{%temp, %r46}, %fd11;
	}
	{
	.reg .b32 %temp; 
	mov.b64 	{%r45, %temp}, %fd11;
	}
	shr.u32 	%r16, %r46, 20;
	add.s32 	%r47, %r16, -54;
$L__BB8_2:
	add.s32 	%r48, %r47, -1023;
	and.b32  	%r17, %r46, -2146435073;
	or.b32  	%r18, %r17, 1072693248;
	mov.b64 	%fd107, {%r45, %r18};
	setp.lt.u32 	%p2, %r18, 1073127583;
	@%p2 bra 	$L__BB8_4;
	{
	.reg .b32 %temp; 
	mov.b64 	{%r19, %temp}, %fd107;
	}
	{
	.reg .b32 %temp; 
	mov.b64 	{%temp, %r20}, %fd107;
	}
	add.s32 	%r21, %r20, -1048576;
	mov.b64 	%fd107, {%r19, %r21};
	add.s32 	%r48, %r47, -1022;
$L__BB8_4:
	add.f64 	%fd12, %fd107, 0dBFF0000000000000;
	add.f64 	%fd13, %fd107, 0d3FF0000000000000;
	rcp.approx.ftz.f64 	%fd14, %fd13;
	neg.f64 	%fd15, %fd13;
	fma.rn.f64 	%fd16, %fd15, %fd14, 0d3FF0000000000000;
	fma.rn.f64 	%fd17, %fd16, %fd16, %fd16;
	fma.rn.f64 	%fd18, %fd17, %fd14, %fd14;
	mul.f64 	%fd19, %fd12, %fd18;
	fma.rn.f64 	%fd20, %fd12, %fd18, %fd19;
	mul.f64 	%fd21, %fd20, %fd20;
	fma.rn.f64 	%fd22, %fd21, 0d3EB0F5FF7D2CAFE2, 0d3ED0F5D241AD3B5A;
	fma.rn.f64 	%fd23, %fd22, %fd21, 0d3EF3B20A75488A3F;
	fma.rn.f64 	%fd24, %fd23, %fd21, 0d3F1745CDE4FAECD5;
	fma.rn.f64 	%fd25, %fd24, %fd21, 0d3F3C71C7258A578B;
	fma.rn.f64 	%fd26, %fd25, %fd21, 0d3F6249249242B910;
	fma.rn.f64 	%fd27, %fd26, %fd21, 0d3F89999999999DFB;
	sub.f64 	%fd28, %fd12, %fd20;
	add.f64 	%fd29, %fd28, %fd28;
	neg.f64 	%fd30, %fd20;
	fma.rn.f64 	%fd31, %fd30, %fd12, %fd29;
	mul.f64 	%fd32, %fd18, %fd31;
	fma.rn.f64 	%fd33, %fd21, %fd27, 0d3FB5555555555555;
	mov.f64 	%fd34, 0d3FB5555555555555;
	sub.f64 	%fd35, %fd34, %fd33;
	fma.rn.f64 	%fd36, %fd21, %fd27, %fd35;
	add.f64 	%fd37, %fd36, 0dBC46A4CB00B9E7B0;
	add.f64 	%fd38, %fd33, %fd37;
	sub.f64 	%fd39, %fd33, %fd38;
	add.f64 	%fd40, %fd37, %fd39;
	mul.rn.f64 	%fd41, %fd20, %fd20;
	neg.f64 	%fd42, %fd41;
	fma.rn.f64 	%fd43, %fd20, %fd20, %fd42;
	{
	.reg .b32 %temp; 
	mov.b64 	{%r22, %temp}, %fd32;
	}
	{
	.reg .b32 %temp; 
	mov.b64 	{%temp, %r23}, %fd32;
	}
	add.s32 	%r24, %r23, 1048576;
	mov.b64 	%fd44, {%r22, %r24};
	fma.rn.f64 	%fd45, %fd20, %fd44, %fd43;
	mul.rn.f64 	%fd46, %fd41, %fd20;
	neg.f64 	%fd47, %fd46;
	fma.rn.f64 	%fd48, %fd41, %fd20, %fd47;
	fma.rn.f64 	%fd49, %fd41, %fd32, %fd48;
	fma.rn.f64 	%fd50, %fd45, %fd20, %fd49;
	mul.rn.f64 	%fd51, %fd38, %fd46;
	neg.f64 	%fd52, %fd51;
	fma.rn.f64 	%fd53, %fd38, %fd46, %fd52;
	fma.rn.f64 	%fd54, %fd38, %fd50, %fd53;
	fma.rn.f64 	%fd55, %fd40, %fd46, %fd54;
	add.f64 	%fd56, %fd51, %fd55;
	sub.f64 	%fd57, %fd51, %fd56;
	add.f64 	%fd58, %fd55, %fd57;
	add.f64 	%fd59, %fd20, %fd56;
	sub.f64 	%fd60, %fd20, %fd59;
	add.f64 	%fd61, %fd56, %fd60;
	add.f64 	%fd62, %fd58, %fd61;
	add.f64 	%fd63, %fd32, %fd62;
	add.f64 	%fd64, %fd59, %fd63;
	sub.f64 	%fd65, %fd59, %fd64;
	add.f64 	%fd66, %fd63, %fd65;
	xor.b32  	%r25, %r48, -2147483648;
	mov.b32 	%r26, 1127219200;
	mov.b64 	%fd67, {%r25, %r26};
	mov.b32 	%r27, -2147483648;
	mov.b64 	%fd68, {%r27, %r26};
	sub.f64 	%fd69, %fd67, %fd68;
	fma.rn.f64 	%fd70, %fd69, 0d3FE62E42FEFA39EF, %fd64;
	fma.rn.f64 	%fd71, %fd69, 0dBFE62E42FEFA39EF, %fd70;
	sub.f64 	%fd72, %fd71, %fd64;
	sub.f64 	%fd73, %fd66, %fd72;
	fma.rn.f64 	%fd74, %fd69, 0d3C7ABC9E3B39803F, %fd73;
	add.f64 	%fd75, %fd70, %fd74;
	sub.f64 	%fd76, %fd70, %fd75;
	add.f64 	%fd77, %fd74, %fd76;
	mov.f64 	%fd78, 0d4000000000000000;
	{
	.reg .b32 %temp; 
	mov.b64 	{%temp, %r28}, %fd78;
	}
	{
	.reg .b32 %temp; 
	mov.b64 	{%r29, %temp}, %fd78;
	}
	shl.b32 	%r30, %r28, 1;
	setp.gt.u32 	%p3, %r30, -33554433;
	and.b32  	%r31, %r28, -15728641;
	selp.b32 	%r32, %r31, %r28, %p3;
	mov.b64 	%fd79, {%r29, %r32};
	mul.rn.f64 	%fd80, %fd75, %fd79;
	neg.f64 	%fd81, %fd80;
	fma.rn.f64 	%fd82, %fd75, %fd79, %fd81;
	fma.rn.f64 	%fd83, %fd77, %fd79, %fd82;
	add.f64 	%fd4, %fd80, %fd83;
	sub.f64 	%fd84, %fd80, %fd4;
	add.f64 	%fd5, %fd83, %fd84;
	fma.rn.f64 	%fd85, %fd4, 0d3FF71547652B82FE, 0d4338000000000000;
	{
	.reg .b32 %temp; 
	mov.b64 	{%r13, %temp}, %fd85;
	}
	mov.f64 	%fd86, 0dC338000000000000;
	add.rn.f64 	%fd87, %fd85, %fd86;
	fma.rn.f64 	%fd88, %fd87, 0dBFE62E42FEFA39EF, %fd4;
	fma.rn.f64 	%fd89, %fd87, 0dBC7ABC9E3B39803F, %fd88;
	fma.rn.f64 	%fd90, %fd89, 0d3E5ADE1569CE2BDF, 0d3E928AF3FCA213EA;
	fma.rn.f64 	%fd91, %fd90, %fd89, 0d3EC71DEE62401315;
	fma.rn.f64 	%fd92, %fd91, %fd89, 0d3EFA01997C89EB71;
	fma.rn.f64 	%fd93, %fd92, %fd89, 0d3F2A01A014761F65;
	fma.rn.f64 	%fd94, %fd93, %fd89, 0d3F56C16C1852B7AF;
	fma.rn.f64 	%fd95, %fd94, %fd89, 0d3F81111111122322;
	fma.rn.f64 	%fd96, %fd95, %fd89, 0d3FA55555555502A1;
	fma.rn.f64 	%fd97, %fd96, %fd89, 0d3FC5555555555511;
	fma.rn.f64 	%fd98, %fd97, %fd89, 0d3FE000000000000B;
	fma.rn.f64 	%fd99, %fd98, %fd89, 0d3FF0000000000000;
	fma.rn.f64 	%fd100, %fd99, %fd89, 0d3FF0000000000000;
	{
	.reg .b32 %temp; 
	mov.b64 	{%r14, %temp}, %fd100;
	}
	{
	.reg .b32 %temp; 
	mov.b64 	{%temp, %r15}, %fd100;
	}
	shl.b32 	%r33, %r13, 20;
	add.s32 	%r34, %r33, %r15;
	mov.b64 	%fd108, {%r14, %r34};
	{
	.reg .b32 %temp; 
	mov.b64 	{%temp, %r35}, %fd4;
	}
	mov.b32 	%f2, %r35;
	abs.f32 	%f1, %f2;
	setp.lt.f32 	%p4, %f1, 0f4086232B;
	@%p4 bra 	$L__BB8_7;
	setp.lt.f64 	%p5, %fd4, 0d0000000000000000;
	add.f64 	%fd101, %fd4, 0d7FF0000000000000;
	selp.f64 	%fd108, 0d0000000000000000, %fd101, %p5;
	setp.geu.f32 	%p6, %f1, 0f40874800;
	@%p6 bra 	$L__BB8_7;
	shr.u32 	%r36, %r13, 31;
	add.s32 	%r37, %r13, %r36;
	shr.s32 	%r38, %r37, 1;
	shl.b32 	%r39, %r38, 20;
	add.s32 	%r40, %r15, %r39;
	mov.b64 	%fd102, {%r14, %r40};
	sub.s32 	%r41, %r13, %r38;
	shl.b32 	%r42, %r41, 20;
	add.s32 	%r43, %r42, 1072693248;
	mov.b32 	%r44, 0;
	mov.b64 	%fd103, {%r44, %r43};
	mul.f64 	%fd108, %fd103, %fd102;
$L__BB8_7:
	abs.f64 	%fd104, %fd108;
	setp.eq.f64 	%p7, %fd104, 0d7FF0000000000000;
	fma.rn.f64 	%fd105, %fd108, %fd5, %fd108;
	selp.f64 	%fd106, %fd108, %fd105, %p7;
	st.param.f64 	[func_retval0], %fd106;
	ret;

}


// ===== COMPILED SASS (sm_100) =====

	.target	sm_100

	.elftype	@"ET_EXEC"


//--------------------- .note.nv.tkinfo           --------------------------
	.section	.note.nv.tkinfo,"",@"SHT_NOTE"
	.sectionflags	@"SHF_NOTE_NV_TKINFO"
	.tkinfo
        /*0018*/ 	.word	0x00000002
        /*0030*/ 	.string	""
        /*0030*/ 	.string	"ptxas"
        /*0030*/ 	.string	"Cuda compilation tools, release 13.0, V13.0.88"
        /*0030*/ 	.string	"Build cuda_13.0.r13.0/compiler.36424714_0"
        /*0030*/ 	.string	"-arch sm_100 -m 64 "



//--------------------- .note.nv.cuinfo           --------------------------
	.section	.note.nv.cuinfo,"",@"SHT_NOTE"
	.sectionflags	@"SHF_NOTE_NV_CUINFO"
        /*0018*/ 	.short	0x0002
        /*001a*/ 	.short	0x0064
        /*001c*/ 	.short	0x0082
	.zero		2


//--------------------- .nv.info                  --------------------------
	.section	.nv.info,"",@"SHT_CUDA_INFO"
	.align	4


	//----- nvinfo : EIATTR_REGCOUNT
	.align		4
        /*0000*/ 	.byte	0x04, 0x2f
        /*0002*/ 	.short	(.L_10 - .L_9)
	.align		4
.L_9:
        /*0004*/ 	.word	index@(_Z36update_AllParticle_position_velocityP5SwarmPdS1_S1_iii)
        /*0008*/ 	.word	0x00000020


	//----- nvinfo : EIATTR_FRAME_SIZE
	.align		4
.L_10:
        /*000c*/ 	.byte	0x04, 0x11
        /*000e*/ 	.short	(.L_12 - .L_11)
	.align		4
.L_11:
        /*0010*/ 	.word	index@(_Z36update_AllParticle_position_velocityP5SwarmPdS1_S1_iii)
        /*0014*/ 	.word	0x00000000


	//----- nvinfo : EIATTR_REGCOUNT
	.align		4
.L_12:
        /*0018*/ 	.byte	0x04, 0x2f
        /*001a*/ 	.short	(.L_14 - .L_13)
	.align		4
.L_13:
        /*001c*/ 	.word	index@(_Z15gpuGenerateRandPd)
        /*0020*/ 	.word	0x00000020


	//----- nvinfo : EIATTR_FRAME_SIZE
	.align		4
.L_14:
        /*0024*/ 	.byte	0x04, 0x11
        /*0026*/ 	.short	(.L_16 - .L_15)
	.align		4
.L_15:
        /*0028*/ 	.word	index@(_Z15gpuGenerateRandPd)
        /*002c*/ 	.word	0x00000030


	//----- nvinfo : EIATTR_REGCOUNT
	.align		4
.L_16:
        /*0030*/ 	.byte	0x04, 0x2f
        /*0032*/ 	.short	(.L_18 - .L_17)
	.align		4
.L_17:
        /*0034*/ 	.word	index@(_Z13init_particleP5SwarmPdS1_i)
        /*0038*/ 	.word	0x0000001c


	//----- nvinfo : EIATTR_FRAME_SIZE
	.align		4
.L_18:
        /*003c*/ 	.byte	0x04, 0x11
        /*003e*/ 	.short	(.L_20 - .L_19)
	.align		4
.L_19:
        /*0040*/ 	.word	index@(_Z13init_particleP5SwarmPdS1_i)
        /*0044*/ 	.word	0x00000000


	//----- nvinfo : EIATTR_REGCOUNT
	.align		4
.L_20:
        /*0048*/ 	.byte	0x04, 0x2f
        /*004a*/ 	.short	(.L_22 - .L_21)
	.align		4
.L_21:
        /*004c*/ 	.word	index@(_Z3psoP8ParticlePdS1_S1_S1_)
        /*0050*/ 	.word	0x00000020


	//----- nvinfo : EIATTR_FRAME_SIZE
	.align		4
.L_22:
        /*0054*/ 	.byte	0x04, 0x11
        /*0056*/ 	.short	(.L_24 - .L_23)
	.align		4
.L_23:
        /*0058*/ 	.word	index@($_Z3psoP8ParticlePdS1_S1_S1_$__internal_accurate_pow)
        /*005c*/ 	.word	0x00000000


	//----- nvinfo : EIATTR_FRAME_SIZE
	.align		4
.L_24:
        /*0060*/ 	.byte	0x04, 0x11
        /*0062*/ 	.short	(.L_26 - .L_25)
	.align		4
.L_25:
        /*0064*/ 	.word	index@(_Z3psoP8ParticlePdS1_S1_S1_)
        /*0068*/ 	.word	0x00000000


	//----- nvinfo : EIATTR_REGCOUNT
	.align		4
.L_26:
        /*006c*/ 	.byte	0x04, 0x2f
        /*006e*/ 	.short	(.L_28 - .L_27)
	.align		4
.L_27:
        /*0070*/ 	.word	index@(_Z17calculate_fitnessP8Particle)
        /*0074*/ 	.word	0x0000001e


	//----- nvinfo : EIATTR_FRAME_SIZE
	.align		4
.L_28:
        /*0078*/ 	.byte	0x04, 0x11
        /*007a*/ 	.short	(.L_30 - .L_29)
	.align		4
.L_29:
        /*007c*/ 	.word	index@($_Z17calculate_fitnessP8Particle$__internal_accurate_pow)
        /*0080*/ 	.word	0x00000000


	//----- nvinfo : EIATTR_FRAME_SIZE
	.align		4
.L_30:
        /*0084*/ 	.byte	0x04, 0x11
        /*0086*/ 	.short	(.L_32 - .L_31)
	.align		4
.L_31:
        /*0088*/ 	.word	index@(_Z17calculate_fitnessP8Particle)
        /*008c*/ 	.word	0x00000000


	//----- nvinfo : EIATTR_REGCOUNT
	.align		4
.L_32:
        /*0090*/ 	.byte	0x04, 0x2f
        /*0092*/ 	.short	(.L_34 - .L_33)
	.align		4
.L_33:
        /*0094*/ 	.word	index@(_Z21evaluate_update_pbestP8Particle)
        /*0098*/ 	.word	0x0000000a


	//----- nvinfo : EIATTR_FRAME_SIZE
	.align		4
.L_34:
        /*009c*/ 	.byte	0x04, 0x11
        /*009e*/ 	.short	(.L_36 - .L_35)
	.align		4
.L_35:
        /*00a0*/ 	.word	index@(_Z21evaluate_update_pbestP8Particle)
        /*00a4*/ 	.word	0x00000000


	//----- nvinfo : EIATTR_REGCOUNT
	.align		4
.L_36:
        /*00a8*/ 	.byte	0x04, 0x2f
        /*00aa*/ 	.short	(.L_38 - .L_37)
	.align		4
.L_37:
        /*00ac*/ 	.word	index@(_Z12update_gbestP8ParticlePdS1_)
        /*00b0*/ 	.word	0x00000010


	//----- nvinfo : EIATTR_FRAME_SIZE
	.align		4
.L_38:
        /*00b4*/ 	.byte	0x04, 0x11
        /*00b6*/ 	.short	(.L_40 - .L_39)
	.align		4
.L_39:
        /*00b8*/ 	.word	index@(_Z12update_gbestP8ParticlePdS1_)
        /*00bc*/ 	.word	0x00000000


	//----- nvinfo : EIATTR_REGCOUNT
	.align		4
.L_40:
        /*00c0*/ 	.byte	0x04, 0x2f
        /*00c2*/ 	.short	(.L_42 - .L_41)
	.align		4
.L_41:
        /*00c4*/ 	.word	index@(_Z24update_position_velocityP8ParticlePdS1_S1_)
        /*00c8*/ 	.word	0x0000001e


	//----- nvinfo : EIATTR_FRAME_SIZE
	.align		4
.L_42:
        /*00cc*/ 	.byte	0x04, 0x11
        /*00ce*/ 	.short	(.L_44 - .L_43)
	.align		4
.L_43:
        /*00d0*/ 	.word	index@(_Z24update_position_velocityP8ParticlePdS1_S1_)
        /*00d4*/ 	.word	0x00000000


	//----- nvinfo : EIATTR_MIN_STACK_SIZE
	.align		4
.L_44:
        /*00d8*/ 	.byte	0x04, 0x12
        /*00da*/ 	.short	(.L_46 - .L_45)
	.align		4
.L_45:
        /*00dc*/ 	.word	index@(_Z24update_position_velocityP8ParticlePdS1_S1_)
        /*00e0*/ 	.word	0x00000000


	//----- nvinfo : EIATTR_MIN_STACK_SIZE
	.align		4
.L_46:
        /*00e4*/ 	.byte	0x04, 0x12
        /*00e6*/ 	.short	(.L_48 - .L_47)
	.align		4
.L_47:
        /*00e8*/ 	.word	index@(_Z12update_gbestP8ParticlePdS1_)
        /*00ec*/ 	.word	0x00000000


	//----- nvinfo : EIATTR_MIN_STACK_SIZE
	.align		4
.L_48:
        /*00f0*/ 	.byte	0x04, 0x12
        /*00f2*/ 	.short	(.L_50 - .L_49)
	.align		4
.L_49:
        /*00f4*/ 	.word	index@(_Z21evaluate_update_pbestP8Particle)
        /*00f8*/ 	.word	0x00000000


	//----- nvinfo : EIATTR_MIN_STACK_SIZE
	.align		4
.L_50:
        /*00fc*/ 	.byte	0x04, 0x12
        /*00fe*/ 	.short	(.L_52 - .L_51)
	.align		4
.L_51:
        /*0100*/ 	.word	index@(_Z17calculate_fitnessP8Particle)
        /*0104*/ 	.word	0x00000000


	//----- nvinfo : EIATTR_MIN_STACK_SIZE
	.align		4
.L_52:
        /*0108*/ 	.byte	0x04, 0x12
        /*010a*/ 	.short	(.L_54 - .L_53)
	.align		4
.L_53:
        /*010c*/ 	.word	index@(_Z3psoP8ParticlePdS1_S1_S1_)
        /*0110*/ 	.word	0x00000000


	//----- nvinfo : EIATTR_MIN_STACK_SIZE
	.align		4
.L_54:
        /*0114*/ 	.byte	0x04, 0x12
        /*0116*/ 	.short	(.L_56 - .L_55)
	.align		4
.L_55:
        /*0118*/ 	.word	index@(_Z13init_particleP5SwarmPdS1_i)
        /*011c*/ 	.word	0x00000000


	//----- nvinfo : EIATTR_MIN_STACK_SIZE
	.align		4
.L_56:
        /*0120*/ 	.byte	0x04, 0x12
        /*0122*/ 	.short	(.L_58 - .L_57)
	.align		4
.L_57:
        /*0124*/ 	.word	index@(_Z15gpuGenerateRandPd)
        /*0128*/ 	.word	0x00000030


	//----- nvinfo : EIATTR_MIN_STACK_SIZE
	.align		4
.L_58:
        /*012c*/ 	.byte	0x04, 0x12
        /*012e*/ 	.short	(.L_60 - .L_59)
	.align		4
.L_59:
        /*0130*/ 	.word	index@(_Z36update_AllParticle_position_velocityP5SwarmPdS1_S1_iii)
        /*0134*/ 	.word	0x00000000
.L_60:


//--------------------- .nv.compat                --------------------------
	.section	.nv.compat,"",@"SHT_CUDA_COMPAT_INFO"
	.align	4
        /*0000*/ 	.byte	0x02, 0x09, 0x00, 0x00, 0x02, 0x02, 0x01, 0x00, 0x02, 0x05, 0x05, 0x00, 0x03, 0x07, 0x01, 0x01
        /*0010*/ 	.byte	0x02, 0x03, 0x00, 0x00, 0x02, 0x06, 0x01, 0x00, 0x04, 0x0b, 0x08, 0x00, 0x01, 0x00, 0x00, 0x00
        /*0020*/ 	.byte	0x00, 0x00, 0x00, 0x00


//--------------------- .nv.info._Z24update_position_velocityP8ParticlePdS1_S1_ --------------------------
	.section	.nv.info._Z24update_position_velocityP8ParticlePdS1_S1_,"",@"SHT_CUDA_INFO"
	.sectionflags	@""
	.align	4


	//----- nvinfo : EIATTR_CUDA_API_VERSION
	.align		4
        /*0000*/ 	.byte	0x04, 0x37
        /*0002*/ 	.short	(.L_62 - .L_61)
.L_61:
        /*0004*/ 	.word	0x00000082


	//----- nvinfo : EIATTR_KPARAM_INFO
	.align		4
.L_62:
        /*0008*/ 	.byte	0x04, 0x17
        /*000a*/ 	.short	(.L_64 - .L_63)
.L_63:
        /*000c*/ 	.word	0x00000000
        /*0010*/ 	.short	0x0003
        /*0012*/ 	.short	0x0018
        /*0014*/ 	.byte	0x00, 0xf5, 0x21, 0x00


	//----- nvinfo : EIATTR_KPARAM_INFO
	.align		4
.L_64:
        /*0018*/ 	.byte	0x04, 0x17
        /*001a*/ 	.short	(.L_66 - .L_65)
.L_65:
        /*001c*/ 	.word	0x00000000
        /*0020*/ 	.short	0x0002
        /*0022*/ 	.short	0x0010
        /*0024*/ 	.byte	0x00, 0xf5, 0x21, 0x00


	//----- nvinfo : EIATTR_KPARAM_INFO
	.align		4
.L_66:
        /*0028*/ 	.byte	0x04, 0x17
        /*002a*/ 	.short	(.L_68 - .L_67)
.L_67:
        /*002c*/ 	.word	0x00000000
        /*0030*/ 	.short	0x0001
        /*0032*/ 	.short	0x0008
        /*0034*/ 	.byte	0x00, 0xf5, 0x21, 0x00


	//----- nvinfo : EIATTR_KPARAM_INFO
	.align		4
.L_68:
        /*0038*/ 	.byte	0x04, 0x17
        /*003a*/ 	.short	(.L_70 - .L_69)
.L_69:
        /*003c*/ 	.word	0x00000000
        /*0040*/ 	.short	0x0000
        /*0042*/ 	.short	0x0000
        /*0044*/ 	.byte	0x00, 0xf5, 0x21, 0x00


	//----- nvinfo : EIATTR_SPARSE_MMA_MASK
	.align		4
.L_70:
        /*0048*/ 	.byte	0x03, 0x50
        /*004a*/ 	.short	0x0000


	//----- nvinfo : EIATTR_MAXREG_COUNT
	.align		4
        /*004c*/ 	.byte	0x03, 0x1b
        /*004e*/ 	.short	0x00ff


	//----- nvinfo : EIATTR_MERCURY_ISA_VERSION
	.align		4
        /*0050*/ 	.byte	0x03, 0x5f
        /*0052*/ 	.short	0x0101


	//----- nvinfo : EIATTR_VRC_CTA_INIT_COUNT
	.align		4
        /*0054*/ 	.byte	0x02, 0x4a
	.zero		1
	.zero		1


	//----- nvinfo : EIATTR_EXIT_INSTR_OFFSETS
	.align		4
        /*0058*/ 	.byte	0x04, 0x1c
        /*005a*/ 	.short	(.L_72 - .L_71)


	//   ....[0]....
.L_71:
        /*005c*/ 	.word	0x000004d0


	//----- nvinfo : EIATTR_CBANK_PARAM_SIZE
	.align		4
.L_72:
        /*0060*/ 	.byte	0x03, 0x19
        /*0062*/ 	.short	0x0020


	//----- nvinfo : EIATTR_PARAM_CBANK
	.align		4
        /*0064*/ 	.byte	0x04, 0x0a
        /*0066*/ 	.short	(.L_74 - .L_73)
	.align		4
.L_73:
        /*0068*/ 	.word	index@(.nv.constant0._Z24update_position_velocityP8ParticlePdS1_S1_)
        /*006c*/ 	.short	0x0380
        /*006e*/ 	.short	0x0020


	//----- nvinfo : EIATTR_SW_WAR
	.align		4
.L_74:
        /*0070*/ 	.byte	0x04, 0x36
        /*0072*/ 	.short	(.L_76 - .L_75)
.L_75:
        /*0074*/ 	.word	0x00000008
.L_76:


//--------------------- .nv.info._Z12update_gbestP8ParticlePdS1_ --------------------------
	.section	.nv.info._Z12update_gbestP8ParticlePdS1_,"",@"SHT_CUDA_INFO"
	.sectionflags	@""
	.align	4


	//----- nvinfo : EIATTR_CUDA_API_VERSION
	.align		4
        /*0000*/ 	.byte	0x04, 0x37
        /*0002*/ 	.short	(.L_78 - .L_77)
.L_77:
        /*0004*/ 	.word	0x00000082


	//----- nvinfo : EIATTR_KPARAM_INFO
	.align		4
.L_78:
        /*0008*/ 	.byte	0x04, 0x17
        /*000a*/ 	.short	(.L_80 - .L_79)
.L_79:
        /*000c*/ 	.word	0x00000000
        /*0010*/ 	.short	0x0002
        /*0012*/ 	.short	0x0010
        /*0014*/ 	.byte	0x00, 0xf5, 0x21, 0x00


	//----- nvinfo : EIATTR_KPARAM_INFO
	.align		4
.L_80:
        /*0018*/ 	.byte	0x04, 0x17
        /*001a*/ 	.short	(.L_82 - .L_81)
.L_81:
        /*001c*/ 	.word	0x00000000
        /*0020*/ 	.short	0x0001
        /*0022*/ 	.short	0x0008
        /*0024*/ 	.byte	0x00, 0xf5, 0x21, 0x00


	//----- nvinfo : EIATTR_KPARAM_INFO
	.align		4
.L_82:
        /*0028*/ 	.byte	0x04, 0x17
        /*002a*/ 	.short	(.L_84 - .L_83)
.L_83:
        /*002c*/ 	.word	0x00000000
        /*0030*/ 	.short	0x0000
        /*0032*/ 	.short	0x0000
        /*0034*/ 	.byte	0x00, 0xf5, 0x21, 0x00


	//----- nvinfo : EIATTR_SPARSE_MMA_MASK
	.align		4
.L_84:
        /*0038*/ 	.byte	0x03, 0x50
        /*003a*/ 	.short	0x0000


	//----- nvinfo : EIATTR_MAXREG_COUNT
	.align		4
        /*003c*/ 	.byte	0x03, 0x1b
        /*003e*/ 	.short	0x00ff


	//----- nvinfo : EIATTR_MERCURY_ISA_VERSION
	.align		4
        /*0040*/ 	.byte	0x03, 0x5f
        /*0042*/ 	.short	0x0101


	//----- nvinfo : EIATTR_VRC_CTA_INIT_COUNT
	.align		4
        /*0044*/ 	.byte	0x02, 0x4a
	.zero		1
	.zero		1


	//----- nvinfo : EIATTR_EXIT_INSTR_OFFSETS
	.align		4
        /*0048*/ 	.byte	0x04, 0x1c
        /*004a*/ 	.short	(.L_86 - .L_85)


	//   ....[0]....
.L_85:
        /*004c*/ 	.word	0x000000d0


	//   ....[1]....
        /*0050*/ 	.word	0x00000170


	//----- nvinfo : EIATTR_CBANK_PARAM_SIZE
	.align		4
.L_86:
        /*0054*/ 	.byte	0x03, 0x19
        /*0056*/ 	.short	0x0018


	//----- nvinfo : EIATTR_PARAM_CBANK
	.align		4
        /*0058*/ 	.byte	0x04, 0x0a
        /*005a*/ 	.short	(.L_88 - .L_87)
	.align		4
.L_87:
        /*005c*/ 	.word	index@(.nv.constant0._Z12update_gbestP8ParticlePdS1_)
        /*0060*/ 	.short	0x0380
        /*0062*/ 	.short	0x0018


	//----- nvinfo : EIATTR_SW_WAR
	.align		4
.L_88:
        /*0064*/ 	.byte	0x04, 0x36
        /*0066*/ 	.short	(.L_90 - .L_89)
.L_89:
        /*0068*/ 	.word	0x00000008
.L_90:


//--------------------- .nv.info._Z21evaluate_update_pbestP8Particle --------------------------
	.section	.nv.info._Z21evaluate_update_pbestP8Particle,"",@"SHT_CUDA_INFO"
	.sectionflags	@""
	.align	4


	//----- nvinfo : EIATTR_CUDA_API_VERSION
	.align		4
        /*0000*/ 	.byte	0x04, 0x37
        /*0002*/ 	.short	(.L_92 - .L_91)
.L_91:
        /*0004*/ 	.word	0x00000082


	//----- nvinfo : EIATTR_KPARAM_INFO
	.align		4
.L_92:
        /*0008*/ 	.byte	0x04, 0x17
        /*000a*/ 	.short	(.L_94 - .L_93)
.L_93:
        /*000c*/ 	.word	0x00000000
        /*0010*/ 	.short	0x0000
        /*0012*/ 	.short	0x0000
        /*0014*/ 	.byte	0x00, 0xf5, 0x21, 0x00


	//----- nvinfo : EIATTR_SPARSE_MMA_MASK
	.align		4
.L_94:
        /*0018*/ 	.byte	0x03, 0x50
        /*001a*/ 	.short	0x0000


	//----- nvinfo : EIATTR_MAXREG_COUNT
	.align		4
        /*001c*/ 	.byte	0x03, 0x1b
        /*001e*/ 	.short	0x00ff


	//----- nvinfo : EIATTR_MERCURY_ISA_VERSION
	.align		4
        /*0020*/ 	.byte	0x03, 0x5f
        /*0022*/ 	.short	0x0101


	//----- nvinfo : EIATTR_VRC_CTA_INIT_COUNT
	.align		4
        /*0024*/ 	.byte	0x02, 0x4a
	.zero		1
	.zero		1


	//----- nvinfo : EIATTR_EXIT_INSTR_OFFSETS
	.align		4
        /*0028*/ 	.byte	0x04, 0x1c
        /*002a*/ 	.short	(.L_96 - .L_95)


	//   ....[0]....
.L_95:
        /*002c*/ 	.word	0x000000b0


	//   ....[1]....
        /*0030*/ 	.word	0x000000f0


	//----- nvinfo : EIATTR_CBANK_PARAM_SIZE
	.align		4
.L_96:
        /*0034*/ 	.byte	0x03, 0x19
        /*0036*/ 	.short	0x0008


	//----- nvinfo : EIATTR_PARAM_CBANK
	.align		4
        /*0038*/ 	.byte	0x04, 0x0a
        /*003a*/ 	.short	(.L_98 - .L_97)
	.align		4
.L_97:
        /*003c*/ 	.word	index@(.nv.constant0._Z21evaluate_update_pbestP8Particle)
        /*0040*/ 	.short	0x0380
        /*0042*/ 	.short	0x0008


	//----- nvinfo : EIATTR_SW_WAR
	.align		4
.L_98:
        /*0044*/ 	.byte	0x04, 0x36
        /*0046*/ 	.short	(.L_100 - .L_99)
.L_99:
        /*0048*/ 	.word	0x00000008
.L_100:


//--------------------- .nv.info._Z17calculate_fitnessP8Particle --------------------------
	.section	.nv.info._Z17calculate_fitnessP8Particle,"",@"SHT_CUDA_INFO"
	.sectionflags	@""
	.align	4


	//----- nvinfo : EIATTR_CUDA_API_VERSION
	.align		4
        /*0000*/ 	.byte	0x04, 0x37
        /*0002*/ 	.short	(.L_102 - .L_101)
.L_101:
        /*0004*/ 	.word	0x00000082


	//----- nvinfo : EIATTR_KPARAM_INFO
	.align		4
.L_102:
        /*0008*/ 	.byte	0x04, 0x17
        /*000a*/ 	.short	(.L_104 - .L_103)
.L_103:
        /*000c*/ 	.word	0x00000000
        /*0010*/ 	.short	0x0000
        /*0012*/ 	.short	0x0000
        /*0014*/ 	.byte	0x00, 0xf5, 0x21, 0x00


	//----- nvinfo : EIATTR_SPARSE_MMA_MASK
	.align		4
.L_104:
        /*0018*/ 	.byte	0x03, 0x50
        /*001a*/ 	.short	0x0000


	//----- nvinfo : EIATTR_MAXREG_COUNT
	.align		4
        /*001c*/ 	.byte	0x03, 0x1b
        /*001e*/ 	.short	0x00ff


	//----- nvinfo : EIATTR_MERCURY_ISA_VERSION
	.align		4
        /*0020*/ 	.byte	0x03, 0x5f
        /*0022*/ 	.short	0x0101


	//----- nvinfo : EIATTR_VRC_CTA_INIT_COUNT
	.align		4
        /*0024*/ 	.byte	0x02, 0x4a
	.zero		1
	.zero		1


	//----- nvinfo : EIATTR_EXIT_INSTR_OFFSETS
	.align		4
        /*0028*/ 	.byte	0x04, 0x1c
        /*002a*/ 	.short	(.L_106 - .L_105)


	//   ....[0]....
.L_105:
        /*002c*/ 	.word	0x00000590


	//----- nvinfo : EIATTR_CRS_STACK_SIZE
	.align		4
.L_106:
        /*0030*/ 	.byte	0x04, 0x1e
        /*0032*/ 	.short	(.L_108 - .L_107)
.L_107:
        /*0034*/ 	.word	0x00000000


	//----- nvinfo : EIATTR_CBANK_PARAM_SIZE
	.align		4
.L_108:
        /*0038*/ 	.byte	0x03, 0x19
        /*003a*/ 	.short	0x0008


	//----- nvinfo : EIATTR_PARAM_CBANK
	.align		4
        /*003c*/ 	.byte	0x04, 0x0a
        /*003e*/ 	.short	(.L_110 - .L_109)
	.align		4
.L_109:
        /*0040*/ 	.word	index@(.nv.constant0._Z17calculate_fitnessP8Particle)
        /*0044*/ 	.short	0x0380
        /*0046*/ 	.short	0x0008


	//----- nvinfo : EIATTR_SW_WAR
	.align		4
.L_110:
        /*0048*/ 	.byte	0x04, 0x36
        /*004a*/ 	.short	(.L_112 - .L_111)
.L_111:
        /*004c*/ 	.word	0x00000008
.L_112:


//--------------------- .nv.info._Z3psoP8ParticlePdS1_S1_S1_ --------------------------
	.section	.nv.info._Z3psoP8ParticlePdS1_S1_S1_,"",@"SHT_CUDA_INFO"
	.sectionflags	@""
	.align	4


	//----- nvinfo : EIATTR_CUDA_API_VERSION
	.align		4
        /*0000*/ 	.byte	0x04, 0x37
        /*0002*/ 	.short	(.L_114 - .L_113)
.L_113:
        /*0004*/ 	.word	0x00000082


	//----- nvinfo : EIATTR_KPARAM_INFO
	.align		4
.L_114:
        /*0008*/ 	.byte	0x04, 0x17
        /*000a*/ 	.short	(.L_116 - .L_115)
.L_115:
        /*000c*/ 	.word	0x00000000
        /*0010*/ 	.short	0x0004
        /*0012*/ 	.short	0x0020
        /*0014*/ 	.byte	0x00, 0xf5, 0x21, 0x00


	//----- nvinfo : EIATTR_KPARAM_INFO
	.align		4
.L_116:
        /*0018*/ 	.byte	0x04, 0x17
        /*001a*/ 	.short	(.L_118 - .L_117)
.L_117:
        /*001c*/ 	.word	0x00000000
        /*0020*/ 	.short	0x0003
        /*0022*/ 	.short	0x0018
        /*0024*/ 	.byte	0x00, 0xf5, 0x21, 0x00


	//----- nvinfo : EIATTR_KPARAM_INFO
	.align		4
.L_118:
        /*0028*/ 	.byte	0x04, 0x17
        /*002a*/ 	.short	(.L_120 - .L_119)
.L_119:
        /*002c*/ 	.word	0x00000000
        /*0030*/ 	.short	0x0002
        /*0032*/ 	.short	0x0010
        /*0034*/ 	.byte	0x00, 0xf5, 0x21, 0x00


	//----- nvinfo : EIATTR_KPARAM_INFO
	.align		4
.L_120:
        /*0038*/ 	.byte	0x04, 0x17
        /*003a*/ 	.short	(.L_122 - .L_121)
.L_121:
        /*003c*/ 	.word	0x00000000
        /*0040*/ 	.short	0x0001
        /*0042*/ 	.short	0x0008
        /*0044*/ 	.byte	0x00, 0xf5, 0x21, 0x00


	//----- nvinfo : EIATTR_KPARAM_INFO
	.align		4
.L_122:
        /*0048*/ 	.byte	0x04, 0x17
        /*004a*/ 	.short	(.L_124 - .L_123)
.L_123:
        /*004c*/ 	.word	0x00000000
        /*0050*/ 	.short	0x0000
        /*0052*/ 	.short	0x0000
        /*0054*/ 	.byte	0x00, 0xf5, 0x21, 0x00


	//----- nvinfo : EIATTR_SPARSE_MMA_MASK
	.align		4
.L_124:
        /*0058*/ 	.byte	0x03, 0x50
        /*005a*/ 	.short	0x0000


	//----- nvinfo : EIATTR_MAXREG_COUNT
	.align		4
        /*005c*/ 	.byte	0x03, 0x1b
        /*005e*/ 	.short	0x00ff


	//----- nvinfo : EIATTR_MERCURY_ISA_VERSION
	.align		4
        /*0060*/ 	.byte	0x03, 0x5f
        /*0062*/ 	.short	0x0101


	//----- nvinfo : EIATTR_VRC_CTA_INIT_COUNT
	.align		4
        /*0064*/ 	.byte	0x02, 0x4a
	.zero		1
	.zero		1


	//----- nvinfo : EIATTR_EXIT_INSTR_OFFSETS
	.align		4
        /*0068*/ 	.byte	0x04, 0x1c
        /*006a*/ 	.short	(.L_126 - .L_125)


	//   ....[0]....
.L_125:
        /*006c*/ 	.word	0x00000b00


	//----- nvinfo : EIATTR_CRS_STACK_SIZE
	.align		4
.L_126:
        /*0070*/ 	.byte	0x04, 0x1e
        /*0072*/ 	.short	(.L_128 - .L_127)
.L_127:
        /*0074*/ 	.word	0x00000000


	//----- nvinfo : EIATTR_CBANK_PARAM_SIZE
	.align		4
.L_128:
        /*0078*/ 	.byte	0x03, 0x19
        /*007a*/ 	.short	0x0028


	//----- nvinfo : EIATTR_PARAM_CBANK
	.align		4
        /*007c*/ 	.byte	0x04, 0x0a
        /*007e*/ 	.short	(.L_130 - .L_129)
	.align		4
.L_129:
        /*0080*/ 	.word	index@(.nv.constant0._Z3psoP8ParticlePdS1_S1_S1_)
        /*0084*/ 	.short	0x0380
        /*0086*/ 	.short	0x0028


	//----- nvinfo : EIATTR_SW_WAR
	.align		4
.L_130:
        /*0088*/ 	.byte	0x04, 0x36
        /*008a*/ 	.short	(.L_132 - .L_131)
.L_131:
        /*008c*/ 	.word	0x00000008
.L_132:


//--------------------- .nv.info._Z13init_particleP5SwarmPdS1_i --------------------------
	.section	.nv.info._Z13init_particleP5SwarmPdS1_i,"",@"SHT_CUDA_INFO"
	.sectionflags	@""
	.align	4


	//----- nvinfo : EIATTR_CUDA_API_VERSION
	.align		4
        /*0000*/ 	.byte	0x04, 0x37
        /*0002*/ 	.short	(.L_134 - .L_133)
.L_133:
        /*0004*/ 	.word	0x00000082


	//----- nvinfo : EIATTR_KPARAM_INFO
	.align		4
.L_134:
        /*0008*/ 	.byte	0x04, 0x17
        /*000a*/ 	.short	(.L_136 - .L_135)
.L_135:
        /*000c*/ 	.word	0x00000000
        /*0010*/ 	.short	0x0003
        /*0012*/ 	.short	0x0018
        /*0014*/ 	.byte	0x00, 0xf0, 0x11, 0x00


	//----- nvinfo : EIATTR_KPARAM_INFO
	.align		4
.L_136:
        /*0018*/ 	.byte	0x04, 0x17
        /*001a*/ 	.short	(.L_138 - .L_137)
.L_137:
        /*001c*/ 	.word	0x00000000
        /*0020*/ 	.short	0x0002
        /*0022*/ 	.short	0x0010
        /*0024*/ 	.byte	0x00, 0xf5, 0x21, 0x00


	//----- nvinfo : EIATTR_KPARAM_INFO
	.align		4
.L_138:
        /*0028*/ 	.byte	0x04, 0x17
        /*002a*/ 	.short	(.L_140 - .L_139)
.L_139:
        /*002c*/ 	.word	0x00000000
        /*0030*/ 	.short	0x0001
        /*0032*/ 	.short	0x0008
        /*0034*/ 	.byte	0x00, 0xf5, 0x21, 0x00


	//----- nvinfo : EIATTR_KPARAM_INFO
	.align		4
.L_140:
        /*0038*/ 	.byte	0x04, 0x17
        /*003a*/ 	.short	(.L_142 - .L_141)
.L_141:
        /*003c*/ 	.word	0x00000000
        /*0040*/ 	.short	0x0000
        /*0042*/ 	.short	0x0000
        /*0044*/ 	.byte	0x00, 0xf5, 0x21, 0x00


	//----- nvinfo : EIATTR_SPARSE_MMA_MASK
	.align		4
.L_142:
        /*0048*/ 	.byte	0x03, 0x50
        /*004a*/ 	.short	0x0000


	//----- nvinfo : EIATTR_MAXREG_COUNT
	.align		4
        /*004c*/ 	.byte	0x03, 0x1b
        /*004e*/ 	.short	0x00ff


	//----- nvinfo : EIATTR_MERCURY_ISA_VERSION
	.align		4
        /*0050*/ 	.byte	0x03, 0x5f
        /*0052*/ 	.short	0x0101


	//----- nvinfo : EIATTR_VRC_CTA_INIT_COUNT
	.align		4
        /*0054*/ 	.byte	0x02, 0x4a
	.zero		1
	.zero		1


	//----- nvinfo : EIATTR_EXIT_INSTR_OFFSETS
	.align		4
        /*0058*/ 	.byte	0x04, 0x1c
        /*005a*/ 	.short	(.L_144 - .L_143)


	//   ....[0]....
.L_143:
        /*005c*/ 	.word	0x00000070


	//   ....[1]....
        /*0060*/ 	.word	0x00000730


	//   ....[2]....
        /*0064*/ 	.word	0x00000a70


	//   ....[3]....
        /*0068*/ 	.word	0x00000c20


	//----- nvinfo : EIATTR_CBANK_PARAM_SIZE
	.align		4
.L_144:
        /*006c*/ 	.byte	0x03, 0x19
        /*006e*/ 	.short	0x001c


	//----- nvinfo : EIATTR_PARAM_CBANK
	.align		4
        /*0070*/ 	.byte	0x04, 0x0a
        /*0072*/ 	.short	(.L_146 - .L_145)
	.align		4
.L_145:
        /*0074*/ 	.word	index@(.nv.constant0._Z13init_particleP5SwarmPdS1_i)
        /*0078*/ 	.short	0x0380
        /*007a*/ 	.short	0x001c


	//----- nvinfo : EIATTR_SW_WAR
	.align		4
.L_146:
        /*007c*/ 	.byte	0x04, 0x36
        /*007e*/ 	.short	(.L_148 - .L_147)
.L_147:
        /*0080*/ 	.word	0x00000008
.L_148:


//--------------------- .nv.info._Z15gpuGenerateRandPd --------------------------
	.section	.nv.info._Z15gpuGenerateRandPd,"",@"SHT_CUDA_INFO"
	.sectionflags	@""
	.align	4


	//----- nvinfo : EIATTR_CUDA_API_VERSION
	.align		4
        /*0000*/ 	.byte	0x04, 0x37
        /*0002*/ 	.short	(.L_150 - .L_149)
.L_149:
        /*0004*/ 	.word	0x00000082


	//----- nvinfo : EIATTR_KPARAM_INFO
	.align		4
.L_150:
        /*0008*/ 	.byte	0x04, 0x17
        /*000a*/ 	.short	(.L_152 - .L_151)
.L_151:
        /*000c*/ 	.word	0x00000000
        /*0010*/ 	.short	0x0000
        /*0012*/ 	.short	0x0000
        /*0014*/ 	.byte	0x00, 0xf5, 0x21, 0x00


	//----- nvinfo : EIATTR_SPARSE_MMA_MASK
	.align		4
.L_152:
        /*0018*/ 	.byte	0x03, 0x50
        /*001a*/ 	.short	0x0000


	//----- nvinfo : EIATTR_MAXREG_COUNT
	.align		4
        /*001c*/ 	.byte	0x03, 0x1b
        /*001e*/ 	.short	0x00ff


	//----- nvinfo : EIATTR_MERCURY_ISA_VERSION
	.align		4
        /*0020*/ 	.byte	0x03, 0x5f
        /*0022*/ 	.short	0x0101


	//----- nvinfo : EIATTR_VRC_CTA_INIT_COUNT
	.align		4
        /*0024*/ 	.byte	0x02, 0x4a
	.zero		1
	.zero		1


	//----- nvinfo : EIATTR_EXIT_INSTR_OFFSETS
	.align		4
        /*0028*/ 	.byte	0x04, 0x1c
        /*002a*/ 	.short	(.L_154 - .L_153)


	//   ....[0]....
.L_153:
        /*002c*/ 	.word	0x00002780


	//----- nvinfo : EIATTR_CRS_STACK_SIZE
	.align		4
.L_154:
        /*0030*/ 	.byte	0x04, 0x1e
        /*0032*/ 	.short	(.L_156 - .L_155)
.L_155:
        /*0034*/ 	.word	0x00000000


	//----- nvinfo : EIATTR_CBANK_PARAM_SIZE
	.align		4
.L_156:
        /*0038*/ 	.byte	0x03, 0x19
        /*003a*/ 	.short	0x0008


	//----- nvinfo : EIATTR_PARAM_CBANK
	.align		4
        /*003c*/ 	.byte	0x04, 0x0a
        /*003e*/ 	.short	(.L_158 - .L_157)
	.align		4
.L_157:
        /*0040*/ 	.word	index@(.nv.constant0._Z15gpuGenerateRandPd)
        /*0044*/ 	.short	0x0380
        /*0046*/ 	.short	0x0008


	//----- nvinfo : EIATTR_SW_WAR
	.align		4
.L_158:
        /*0048*/ 	.byte	0x04, 0x36
        /*004a*/ 	.short	(.L_160 - .L_159)
.L_159:
        /*004c*/ 	.word	0x00000008
.L_160:


//--------------------- .nv.info._Z36update_AllParticle_position_velocityP5SwarmPdS1_S1_iii --------------------------
	.section	.nv.info._Z36update_AllParticle_position_velocityP5SwarmPdS1_S1_iii,"",@"SHT_CUDA_INFO"
	.sectionflags	@""
	.align	4


	//----- nvinfo : EIATTR_CUDA_API_VERSION
	.align		4
        /*0000*/ 	.byte	0x04, 0x37
        /*0002*/ 	.short	(.L_162 - .L_161)
.L_161:
        /*0004*/ 	.word	0x00000082


	//----- nvinfo : EIATTR_KPARAM_INFO
	.align		4
.L_162:
        /*0008*/ 	.byte	0x04, 0x17
        /*000a*/ 	.short	(.L_164 - .L_163)
.L_163:
        /*000c*/ 	.word	0x00000000
        /*0010*/ 	.short	0x0006
        /*0012*/ 	.short	0x0028
        /*0014*/ 	.byte	0x00, 0xf0, 0x11, 0x00


	//----- nvinfo : EIATTR_KPARAM_INFO
	.align		4
.L_164:
        /*0018*/ 	.byte	0x04, 0x17
        /*001a*/ 	.short	(.L_166 - .L_165)
.L_165:
        /*001c*/ 	.word	0x00000000
        /*0020*/ 	.short	0x0005
        /*0022*/ 	.short	0x0024
        /*0024*/ 	.byte	0x00, 0xf0, 0x11, 0x00


	//----- nvinfo : EIATTR_KPARAM_INFO
	.align		4
.L_166:
        /*0028*/ 	.byte	0x04, 0x17
        /*002a*/ 	.short	(.L_168 - .L_167)
.L_167:
        /*002c*/ 	.word	0x00000000
        /*0030*/ 	.short	0x0004
        /*0032*/ 	.short	0x0020
        /*0034*/ 	.byte	0x00, 0xf0, 0x11, 0x00


	//----- nvinfo : EIATTR_KPARAM_INFO
	.align		4
.L_168:
        /*0038*/ 	.byte	0x04, 0x17
        /*003a*/ 	.short	(.L_170 - .L_169)
.L_169:
        /*003c*/ 	.word	0x00000000
        /*0040*/ 	.short	0x0003
        /*0042*/ 	.short	0x0018
        /*0044*/ 	.byte	0x00, 0xf5, 0x21, 0x00


	//----- nvinfo : EIATTR_KPARAM_INFO
	.align		4
.L_170:
        /*0048*/ 	.byte	0x04, 0x17
        /*004a*/ 	.short	(.L_172 - .L_171)
.L_171:
        /*004c*/ 	.word	0x00000000
        /*0050*/ 	.short	0x0002
        /*0052*/ 	.short	0x0010
        /*0054*/ 	.byte	0x00, 0xf5, 0x21, 0x00


	//----- nvinfo : EIATTR_KPARAM_INFO
	.align		4
.L_172:
        /*0058*/ 	.byte	0x04, 0x17
        /*005a*/ 	.short	(.L_174 - .L_173)
.L_173:
        /*005c*/ 	.word	0x00000000
        /*0060*/ 	.short	0x0001
        /*0062*/ 	.short	0x0008
        /*0064*/ 	.byte	0x00, 0xf5, 0x21, 0x00


	//----- nvinfo : EIATTR_KPARAM_INFO
	.align		4
.L_174:
        /*0068*/ 	.byte	0x04, 0x17
        /*006a*/ 	.short	(.L_176 - .L_175)
.L_175:
        /*006c*/ 	.word	0x00000000
        /*0070*/ 	.short	0x0000
        /*0072*/ 	.short	0x0000
        /*0074*/ 	.byte	0x00, 0xf5, 0x21, 0x00


	//----- nvinfo : EIATTR_SPARSE_MMA_MASK
	.align		4
.L_176:
        /*0078*/ 	.byte	0x03, 0x50
        /*007a*/ 	.short	0x0000


	//----- nvinfo : EIATTR_MAXREG_COUNT
	.align		4
        /*007c*/ 	.byte	0x03, 0x1b
        /*007e*/ 	.short	0x00ff


	//----- nvinfo : EIATTR_MERCURY_ISA_VERSION
	.align		4
        /*0080*/ 	.byte	0x03, 0x5f
        /*0082*/ 	.short	0x0101


	//----- nvinfo : EIATTR_VRC_CTA_INIT_COUNT
	.align		4
        /*0084*/ 	.byte	0x02, 0x4a
	.zero		1
	.zero		1


	//----- nvinfo : EIATTR_EXIT_INSTR_OFFSETS
	.align		4
        /*0088*/ 	.byte	0x04, 0x1c
        /*008a*/ 	.short	(.L_178 - .L_177)


	//   ....[0]....
.L_177:
        /*008c*/ 	.word	0x00000080


	//   ....[1]....
        /*0090*/ 	.word	0x000000b0


	//   ....[2]....
        /*0094*/ 	.word	0x000006f0


	//----- nvinfo : EIATTR_CBANK_PARAM_SIZE
	.align		4
.L_178:
        /*0098*/ 	.byte	0x03, 0x19
        /*009a*/ 	.short	0x002c


	//----- nvinfo : EIATTR_PARAM_CBANK
	.align		4
        /*009c*/ 	.byte	0x04, 0x0a
        /*009e*/ 	.short	(.L_180 - .L_179)
	.align		4
.L_179:
        /*00a0*/ 	.word	index@(.nv.constant0._Z36update_AllParticle_position_velocityP5SwarmPdS1_S1_iii)
        /*00a4*/ 	.short	0x0380
        /*00a6*/ 	.short	0x002c


	//----- nvinfo : EIATTR_SW_WAR
	.align		4
.L_180:
        /*00a8*/ 	.byte	0x04, 0x36
        /*00aa*/ 	.short	(.L_182 - .L_181)
.L_181:
        /*00ac*/ 	.word	0x00000008
.L_182:


//--------------------- .nv.callgraph             --------------------------
	.section	.nv.callgraph,"",@"SHT_CUDA_CALLGRAPH"
	.align	4
	.sectionentsize	8
	.align		4
        /*0000*/ 	.word	0x00000000
	.align		4
        /*0004*/ 	.word	0xffffffff
	.align		4
        /*0008*/ 	.word	0x00000000
	.align		4
        /*000c*/ 	.word	0xfffffffe
	.align		4
        /*0010*/ 	.word	0x00000000
	.align		4
        /*0014*/ 	.word	0xfffffffd
	.align		4
        /*0018*/ 	.word	0x00000000
	.align		4
        /*001c*/ 	.word	0xfffffffc


//--------------------- .nv.constant4             --------------------------
	.section	.nv.constant4,"a",@progbits
	.align	8
	.align		8
.nv.constant4:
        /*0000*/ 	.dword	precalc_xorwow_matrix
	.align		8
        /*0008*/ 	.dword	precalc_xorwow_offset_matrix
	.align		8
        /*0010*/ 	.dword	mrg32k3aM1
	.align		8
        /*0018*/ 	.dword	mrg32k3aM2
	.align		8
        /*0020*/ 	.dword	mrg32k3aM1SubSeq
	.align		8
        /*0028*/ 	.dword	mrg32k3aM2SubSeq
	.align		8
        /*0030*/ 	.dword	mrg32k3aM1Seq
	.align		8
        /*0038*/ 	.dword	mrg32k3aM2Seq


//--------------------- .nv.constant3             --------------------------
	.section	.nv.constant3,"a",@progbits
	.align	8
.nv.constant3:
	.type		__cr_lgamma_table,@object
	.size		__cr_lgamma_table,(.L_8 - __cr_lgamma_table)
__cr_lgamma_table:
        /*0000*/ 	.byte	0x00, 0x00, 0x00, 0x00, 0x00, 0x00, 0x00, 0x00, 0x00, 0x00, 0x00, 0x00, 0x00, 0x00, 0x00, 0x00
        /*0010*/ 	.byte	0xef, 0x39, 0xfa, 0xfe, 0x42, 0x2e, 0xe6, 0x3f, 0x02, 0x20, 0x2a, 0xfa, 0x0b, 0xab, 0xfc, 0x3f
        /*0020*/ 	.byte	0xf9, 0x2c, 0x92, 0x7c, 0xa7, 0x6c, 0x09, 0x40, 0xc9, 0x79, 0x44, 0x3c, 0x64, 0x26, 0x13, 0x40
        /*0030*/ 	.byte	0xca, 0x01, 0xcf, 0x3a, 0x27, 0x51, 0x1a, 0x40, 0x30, 0xcc, 0x2d, 0xf3, 0xe1, 0x0c, 0x21, 0x40
        /*0040*/ 	.byte	0x0d, 0xb7, 0xfc, 0x82, 0x8e, 0x35, 0x25, 0x40
.L_8:


//--------------------- .text._Z24update_position_velocityP8ParticlePdS1_S1_ --------------------------
	.section	.text._Z24update_position_velocityP8ParticlePdS1_S1_,"ax",@progbits
	.align	128
        .global         _Z24update_position_velocityP8ParticlePdS1_S1_
        .type           _Z24update_position_velocityP8ParticlePdS1_S1_,@function
        .size           _Z24update_position_velocityP8ParticlePdS1_S1_,(.L_x_50 - _Z24update_position_velocityP8ParticlePdS1_S1_)
        .other          _Z24update_position_velocityP8ParticlePdS1_S1_,@"STO_CUDA_ENTRY STV_DEFAULT"
_Z24update_position_velocityP8ParticlePdS1_S1_:
.text._Z24update_position_velocityP8ParticlePdS1_S1_:
[----:B------:R-:W-:Y:S01]  /*0000*/  LDC R1, c[0x0][0x37c] ;  /* 0x0000df00ff017b82 */ /* 0x000fe20000000800 */
[----:B------:R-:W0:Y:S07]  /*0010*/  S2R R0, SR_TID.X ;  /* 0x0000000000007919 */ /* 0x000e2e0000002100 */
[----:B------:R-:W0:Y:S01]  /*0020*/  S2UR UR6, SR_CTAID.X ;  /* 0x00000000000679c3 */ /* 0x000e220000002500 */
[----:B------:R-:W1:Y:S07]  /*0030*/  LDCU.64 UR4, c[0x0][0x358] ;  /* 0x00006b00ff0477ac */ /* 0x000e6e0008000a00 */
[----:B------:R-:W0:Y:S08]  /*0040*/  LDC R5, c[0x0][0x360] ;  /* 0x0000d800ff057b82 */ /* 0x000e300000000800 */
[----:B------:R-:W2:Y:S01]  /*0050*/  LDC.64 R2, c[0x0][0x380] ;  /* 0x0000e000ff027b82 */ /* 0x000ea20000000a00 */
[----:B0-----:R-:W-:-:S04]  /*0060*/  IMAD R0, R5, UR6, R0 ;  /* 0x0000000605007c24 */ /* 0x001fc8000f8e0200 */
[----:B--2---:R-:W-:-:S05]  /*0070*/  IMAD.WIDE R2, R0, 0x28, R2 ;  /* 0x0000002800027825 */ /* 0x004fca00078e0202 */
[----:B-1----:R-:W2:Y:S04]  /*0080*/  LDG.E.64 R10, desc[UR4][R2.64+0x8] ;  /* 0x00000804020a7981 */ /* 0x002ea8000c1e1b00 */
[----:B------:R-:W3:Y:S04]  /*0090*/  LDG.E.64 R8, desc[UR4][R2.64] ;  /* 0x0000000402087981 */ /* 0x000ee8000c1e1b00 */
[----:B--2---:R-:W2:Y:S04]  /*00a0*/  LDG.E.64 R10, desc[UR4][R10.64] ;  /* 0x000000040a0a7981 */ /* 0x004ea8000c1e1b00 */
[----:B---3--:R-:W2:Y:S02]  /*00b0*/  LDG.E.64 R4, desc[UR4][R8.64] ;  /* 0x0000000408047981 */ /* 0x008ea4000c1e1b00 */
[----:B--2---:R-:W-:-:S07]  /*00c0*/  DADD R12, R4, R10 ;  /* 0x00000000040c7229 */ /* 0x004fce000000000a */
[----:B------:R0:W-:Y:S04]  /*00d0*/  STG.E.64 desc[UR4][R8.64], R12 ;  /* 0x0000000c08007986 */ /* 0x0001e8000c101b04 */
[----:B------:R-:W2:Y:S01]  /*00e0*/  LDG.E.64 R14, desc[UR4][R2.64] ;  /* 0x00000004020e7981 */ /* 0x000ea2000c1e1b00 */
[----:B------:R-:W1:Y:S08]  /*00f0*/  LDC.64 R4, c[0x0][0x388] ;  /* 0x0000e200ff047b82 */ /* 0x000e700000000a00 */
[----:B0-----:R-:W0:Y:S01]  /*0100*/  LDC.64 R12, c[0x0][0x398] ;  /* 0x0000e600ff0c7b82 */ /* 0x001e220000000a00 */
[----:B-1----:R-:W3:Y:S04]  /*0110*/  LDG.E.64 R16, desc[UR4][R4.64+0x8] ;  /* 0x0000080404107981 */ /* 0x002ee8000c1e1b00 */
[----:B--2---:R-:W3:Y:S02]  /*0120*/  LDG.E.64 R6, desc[UR4][R14.64] ;  /* 0x000000040e067981 */ /* 0x004ee4000c1e1b00 */
[----:B---3--:R-:W-:-:S14]  /*0130*/  DSETP.GT.AND P0, PT, R6, R16, PT ;  /* 0x000000100600722a */ /* 0x008fdc0003f04000 */
[----:B------:R1:W-:Y:S04]  /*0140*/  @P0 STG.E.64 desc[UR4][R14.64], R16 ;  /* 0x000000100e000986 */ /* 0x0003e8000c101b04 */
[----:B------:R-:W2:Y:S04]  /*0150*/  LDG.E.64 R18, desc[UR4][R4.64] ;  /* 0x0000000404127981 */ /* 0x000ea8000c1e1b00 */
[----:B-1----:R-:W3:Y:S04]  /*0160*/  @P0 LDG.E.64 R14, desc[UR4][R2.64] ;  /* 0x00000004020e0981 */ /* 0x002ee8000c1e1b00 */
[----:B---3--:R-:W2:Y:S01]  /*0170*/  @P0 LDG.E.64 R6, desc[UR4][R14.64] ;  /* 0x000000040e060981 */ /* 0x008ea2000c1e1b00 */
[----:B------:R-:W1:Y:S01]  /*0180*/  LDC.64 R8, c[0x0][0x390] ;  /* 0x0000e400ff087b82 */ /* 0x000e620000000a00 */
[----:B--2---:R-:W-:-:S14]  /*0190*/  DSETP.GEU.AND P0, PT, R6, R18, PT ;  /* 0x000000120600722a */ /* 0x004fdc0003f0e000 */
[----:B------:R2:W-:Y:S04]  /*01a0*/  @!P0 STG.E.64 desc[UR4][R14.64], R18 ;  /* 0x000000120e008986 */ /* 0x0005e8000c101b04 */
[----:B------:R-:W3:Y:S04]  /*01b0*/  @!P0 LDG.E.64 R20, desc[UR4][R2.64] ;  /* 0x0000000402148981 */ /* 0x000ee8000c1e1b00 */
[----:B------:R-:W4:Y:S04]  /*01c0*/  LDG.E.64 R22, desc[UR4][R2.64+0x10] ;  /* 0x0000100402167981 */ /* 0x000f28000c1e1b00 */
[----:B------:R-:W5:Y:S01]  /*01d0*/  LDG.E.64 R10, desc[UR4][R2.64+0x8] ;  /* 0x00000804020a7981 */ /* 0x000f62000c1e1b00 */
[----:B0-----:R-:W-:-:S03]  /*01e0*/  IMAD.WIDE R12, R0, 0x8, R12 ;  /* 0x00000008000c7825 */ /* 0x001fc600078e020c */
[----:B-1----:R-:W5:Y:S04]  /*01f0*/  LDG.E.64 R24, desc[UR4][R8.64] ;  /* 0x0000000408187981 */ /* 0x002f68000c1e1b00 */
[----:B--2---:R-:W2:Y:S04]  /*0200*/  LDG.E.64 R14, desc[UR4][R12.64] ;  /* 0x000000040c0e7981 */ /* 0x004ea8000c1e1b00 */
[----:B---3--:R-:W3:Y:S04]  /*0210*/  @!P0 LDG.E.64 R6, desc[UR4][R20.64] ;  /* 0x0000000414068981 */ /* 0x008ee8000c1e1b00 */
[----:B----4-:R-:W3:Y:S04]  /*0220*/  LDG.E.64 R22, desc[UR4][R22.64] ;  /* 0x0000000416167981 */ /* 0x010ee8000c1e1b00 */
[----:B-----5:R-:W4:Y:S01]  /*0230*/  LDG.E.64 R26, desc[UR4][R10.64] ;  /* 0x000000040a1a7981 */ /* 0x020f22000c1e1b00 */
[----:B------:R-:W-:Y:S01]  /*0240*/  UMOV UR6, 0xcccccccd ;  /* 0xcccccccd00067882 */ /* 0x000fe20000000000 */
[----:B------:R-:W-:Y:S01]  /*0250*/  UMOV UR7, 0x3feccccc ;  /* 0x3feccccc00077882 */ /* 0x000fe20000000000 */
[----:B---3--:R-:W-:-:S02]  /*0260*/  DADD R16, R22, -R6 ;  /* 0x0000000016107229 */ /* 0x008fc40000000806 */
[----:B----4-:R-:W-:Y:S02]  /*0270*/  DMUL R26, R26, UR6 ;  /* 0x000000061a1a7c28 */ /* 0x010fe40008000000 */
[----:B------:R-:W-:Y:S02]  /*0280*/  DADD R24, R24, -R6 ;  /* 0x0000000018187229 */ /* 0x000fe40000000806 */
[----:B--2---:R-:W-:-:S04]  /*0290*/  DADD R6, R14, R14 ;  /* 0x000000000e067229 */ /* 0x004fc8000000000e */
[----:B------:R-:W-:-:S08]  /*02a0*/  DFMA R16, R14, R16, R26 ;  /* 0x000000100e10722b */ /* 0x000fd0000000001a */
[----:B------:R-:W-:-:S07]  /*02b0*/  DFMA R16, R6, R24, R16 ;  /* 0x000000180610722b */ /* 0x000fce0000000010 */
[----:B------:R0:W-:Y:S04]  /*02c0*/  STG.E.64 desc[UR4][R10.64], R16 ;  /* 0x000000100a007986 */ /* 0x0001e8000c101b04 */
[----:B------:R-:W2:Y:S04]  /*02d0*/  LDG.E.64 R18, desc[UR4][R2.64+0x8] ;  /* 0x0000080402127981 */ /* 0x000ea8000c1e1b00 */
[----:B------:R-:W3:Y:S04]  /*02e0*/  LDG.E.64 R14, desc[UR4][R2.64] ;  /* 0x00000004020e7981 */ /* 0x000ee8000c1e1b00 */
[----:B--2---:R-:W2:Y:S04]  /*02f0*/  LDG.E.64 R18, desc[UR4][R18.64+0x8] ;  /* 0x0000080412127981 */ /* 0x004ea8000c1e1b00 */
[----:B---3--:R-:W2:Y:S02]  /*0300*/  LDG.E.64 R6, desc[UR4][R14.64+0x8] ;  /* 0x000008040e067981 */ /* 0x008ea4000c1e1b00 */
[----:B--2---:R-:W-:-:S07]  /*0310*/  DADD R20, R6, R18 ;  /* 0x0000000006147229 */ /* 0x004fce0000000012 */
[----:B------:R-:W-:Y:S04]  /*0320*/  STG.E.64 desc[UR4][R14.64+0x8], R20 ;  /* 0x000008140e007986 */ /* 0x000fe8000c101b04 */
[----:B------:R-:W2:Y:S04]  /*0330*/  LDG.E.64 R22, desc[UR4][R2.64] ;  /* 0x0000000402167981 */ /* 0x000ea8000c1e1b00 */
[----:B------:R-:W3:Y:S04]  /*0340*/  LDG.E.64 R24, desc[UR4][R4.64+0x18] ;  /* 0x0000180404187981 */ /* 0x000ee8000c1e1b00 */
[----:B--2---:R-:W3:Y:S02]  /*0350*/  LDG.E.64 R6, desc[UR4][R22.64+0x8] ;  /* 0x0000080416067981 */ /* 0x004ee4000c1e1b00 */
[----:B---3--:R-:W-:-:S14]  /*0360*/  DSETP.GT.AND P0, PT, R6, R24, PT ;  /* 0x000000180600722a */ /* 0x008fdc0003f04000 */
[----:B------:R1:W-:Y:S04]  /*0370*/  @P0 STG.E.64 desc[UR4][R22.64+0x8], R24 ;  /* 0x0000081816000986 */ /* 0x0003e8000c101b04 */
[----:B0-----:R-:W2:Y:S04]  /*0380*/  LDG.E.64 R16, desc[UR4][R4.64+0x10] ;  /* 0x0000100404107981 */ /* 0x001ea8000c1e1b00 */
[----:B-1----:R-:W3:Y:S04]  /*0390*/  @P0 LDG.E.64 R22, desc[UR4][R2.64] ;  /* 0x0000000402160981 */ /* 0x002ee8000c1e1b00 */
[----:B---3--:R-:W2:Y:S02]  /*03a0*/  @P0 LDG.E.64 R6, desc[UR4][R22.64+0x8] ;  /* 0x0000080416060981 */ /* 0x008ea4000c1e1b00 */
[----:B--2---:R-:W-:-:S14]  /*03b0*/  DSETP.GEU.AND P0, PT, R6, R16, PT ;  /* 0x000000100600722a */ /* 0x004fdc0003f0e000 */
[----:B------:R-:W-:Y:S04]  /*03c0*/  @!P0 STG.E.64 desc[UR4][R22.64+0x8], R16 ;  /* 0x0000081016008986 */ /* 0x000fe8000c101b04 */
[----:B------:R-:W2:Y:S04]  /*03d0*/  @!P0 LDG.E.64 R14, desc[UR4][R2.64] ;  /* 0x00000004020e8981 */ /* 0x000ea8000c1e1b00 */
[----:B------:R-:W3:Y:S04]  /*03e0*/  LDG.E.64 R20, desc[UR4][R2.64+0x10] ;  /* 0x0000100402147981 */ /* 0x000ee8000c1e1b00 */
[----:B------:R-:W4:Y:S04]  /*03f0*/  LDG.E.64 R10, desc[UR4][R2.64+0x8] ;  /* 0x00000804020a7981 */ /* 0x000f28000c1e1b00 */
[----:B------:R-:W5:Y:S04]  /*0400*/  LDG.E.64 R8, desc[UR4][R8.64+0x8] ;  /* 0x0000080408087981 */ /* 0x000f68000c1e1b00 */
[----:B------:R-:W5:Y:S04]  /*0410*/  LDG.E.64 R18, desc[UR4][R12.64+0x8] ;  /* 0x000008040c127981 */ /* 0x000f68000c1e1b00 */
[----:B------:R-:W5:Y:S04]  /*0420*/  LDG.E.64 R4, desc[UR4][R12.64] ;  /* 0x000000040c047981 */ /* 0x000f68000c1e1b00 */
[----:B--2---:R-:W2:Y:S04]  /*0430*/  @!P0 LDG.E.64 R6, desc[UR4][R14.64+0x8] ;  /* 0x000008040e068981 */ /* 0x004ea8000c1e1b00 */
[----:B---3--:R-:W2:Y:S04]  /*0440*/  LDG.E.64 R20, desc[UR4][R20.64+0x8] ;  /* 0x0000080414147981 */ /* 0x008ea8000c1e1b00 */
[----:B----4-:R-:W3:Y:S01]  /*0450*/  LDG.E.64 R26, desc[UR4][R10.64+0x8] ;  /* 0x000008040a1a7981 */ /* 0x010ee2000c1e1b00 */
[----:B-----5:R-:W-:-:S02]  /*0460*/  DADD R18, R18, R18 ;  /* 0x0000000012127229 */ /* 0x020fc40000000012 */
[--C-:B--2---:R-:W-:Y:S02]  /*0470*/  DADD R24, R20, -R6.reuse ;  /* 0x0000000014187229 */ /* 0x104fe40000000806 */
[----:B---3--:R-:W-:Y:S02]  /*0480*/  DMUL R26, R26, UR6 ;  /* 0x000000061a1a7c28 */ /* 0x008fe40008000000 */
[----:B------:R-:W-:-:S06]  /*0490*/  DADD R6, R8, -R6 ;  /* 0x0000000008067229 */ /* 0x000fcc0000000806 */
[----:B------:R-:W-:-:S08]  /*04a0*/  DFMA R4, R4, R24, R26 ;  /* 0x000000180404722b */ /* 0x000fd0000000001a */
[----:B------:R-:W-:-:S07]  /*04b0*/  DFMA R4, R18, R6, R4 ;  /* 0x000000061204722b */ /* 0x000fce0000000004 */
[----:B------:R-:W-:Y:S01]  /*04c0*/  STG.E.64 desc[UR4][R10.64+0x8], R4 ;  /* 0x000008040a007986 */ /* 0x000fe2000c101b04 */
[----:B------:R-:W-:Y:S05]  /*04d0*/  EXIT ;  /* 0x000000000000794d */ /* 0x000fea0003800000 */
.L_x_0:
[----:B------:R-:W-:-:S00]  /*04e0*/  BRA `(.L_x_0) ;  /* 0xfffffffc00fc7947 */ /* 0x000fc0000383ffff */
[----:B------:R-:W-:-:S00]  /*04f0*/  NOP ;  /* 0x0000000000007918 */ /* 0x000fc00000000000 */
        /* <DEDUP_REMOVED lines=8> */
.L_x_50:


//--------------------- .text._Z12update_gbestP8ParticlePdS1_ --------------------------
	.section	.text._Z12update_gbestP8ParticlePdS1_,"ax",@progbits
	.align	128
        .global         _Z12update_gbestP8ParticlePdS1_
        .type           _Z12update_gbestP8ParticlePdS1_,@function
        .size           _Z12update_gbestP8ParticlePdS1_,(.L_x_51 - _Z12update_gbestP8ParticlePdS1_)
        .other          _Z12update_gbestP8ParticlePdS1_,@"STO_CUDA_ENTRY STV_DEFAULT"
_Z12update_gbestP8ParticlePdS1_:
.text._Z12update_gbestP8ParticlePdS1_:
[----:B------:R-:W-:Y:S01]  /*0000*/  LDC R1, c[0x0][0x37c] ;  /* 0x0000df00ff017b82 */ /* 0x000fe20000000800 */
[----:B------:R-:W0:Y:S07]  /*0010*/  S2R R5, SR_TID.X ;  /* 0x0000000000057919 */ /* 0x000e2e0000002100 */
[----:B------:R-:W0:Y:S01]  /*0020*/  S2UR UR6, SR_CTAID.X ;  /* 0x00000000000679c3 */ /* 0x000e220000002500 */
[----:B------:R-:W1:Y:S07]  /*0030*/  LDCU.64 UR4, c[0x0][0x358] ;  /* 0x00006b00ff0477ac */ /* 0x000e6e0008000a00 */
[----:B------:R-:W0:Y:S08]  /*0040*/  LDC R0, c[0x0][0x360] ;  /* 0x0000d800ff007b82 */ /* 0x000e300000000800 */
[----:B------:R-:W2:Y:S08]  /*0050*/  LDC.64 R2, c[0x0][0x380] ;  /* 0x0000e000ff027b82 */ /* 0x000eb00000000a00 */
[----:B------:R-:W3:Y:S01]  /*0060*/  LDC.64 R6, c[0x0][0x390] ;  /* 0x0000e400ff067b82 */ /* 0x000ee20000000a00 */
[----:B0-----:R-:W-:-:S04]  /*0070*/  IMAD R5, R0, UR6, R5 ;  /* 0x0000000600057c24 */ /* 0x001fc8000f8e0205 */
[----:B--2---:R-:W-:-:S05]  /*0080*/  IMAD.WIDE R2, R5, 0x28, R2 ;  /* 0x0000002805027825 */ /* 0x004fca00078e0202 */
[----:B-1----:R-:W2:Y:S04]  /*0090*/  LDG.E.64 R4, desc[UR4][R2.64+0x20] ;  /* 0x0000200402047981 */ /* 0x002ea8000c1e1b00 */
[----:B---3--:R-:W3:Y:S02]  /*00a0*/  LDG.E.64 R8, desc[UR4][R6.64] ;  /* 0x0000000406087981 */ /* 0x008ee4000c1e1b00 */
[----:B---3--:R-:W-:Y:S02]  /*00b0*/  DSETP.NEU.AND P0, PT, R8, -1, PT ;  /* 0xbff000000800742a */ /* 0x008fe40003f0d000 */
[----:B--2---:R-:W-:-:S14]  /*00c0*/  DSETP.GEU.AND P1, PT, R4, R8, PT ;  /* 0x000000080400722a */ /* 0x004fdc0003f2e000 */
[----:B------:R-:W-:Y:S05]  /*00d0*/  @P0 EXIT P1 ;  /* 0x000000000000094d */ /* 0x000fea0000800000 */
[----:B------:R-:W2:Y:S01]  /*00e0*/  LDG.E.64 R4, desc[UR4][R2.64] ;  /* 0x0000000402047981 */ /* 0x000ea2000c1e1b00 */
[----:B------:R-:W0:Y:S03]  /*00f0*/  LDC.64 R8, c[0x0][0x388] ;  /* 0x0000e200ff087b82 */ /* 0x000e260000000a00 */
[----:B--2---:R-:W0:Y:S04]  /*0100*/  LDG.E.64 R4, desc[UR4][R4.64] ;  /* 0x0000000404047981 */ /* 0x004e28000c1e1b00 */
[----:B0-----:R-:W-:Y:S04]  /*0110*/  STG.E.64 desc[UR4][R8.64], R4 ;  /* 0x0000000408007986 */ /* 0x001fe8000c101b04 */
[----:B------:R-:W2:Y:S04]  /*0120*/  LDG.E.64 R10, desc[UR4][R2.64] ;  /* 0x00000004020a7981 */ /* 0x000ea8000c1e1b00 */
[----:B--2---:R-:W2:Y:S04]  /*0130*/  LDG.E.64 R10, desc[UR4][R10.64+0x8] ;  /* 0x000008040a0a7981 */ /* 0x004ea8000c1e1b00 */
[----:B--2---:R-:W-:Y:S04]  /*0140*/  STG.E.64 desc[UR4][R8.64+0x8], R10 ;  /* 0x0000080a08007986 */ /* 0x004fe8000c101b04 */
[----:B------:R-:W2:Y:S04]  /*0150*/  LDG.E.64 R12, desc[UR4][R2.64+0x20] ;  /* 0x00002004020c7981 */ /* 0x000ea8000c1e1b00 */
[----:B--2---:R-:W-:Y:S01]  /*0160*/  STG.E.64 desc[UR4][R6.64], R12 ;  /* 0x0000000c06007986 */ /* 0x004fe2000c101b04 */
[----:B------:R-:W-:Y:S05]  /*0170*/  EXIT ;  /* 0x000000000000794d */ /* 0x000fea0003800000 */
.L_x_1:
        /* <DEDUP_REMOVED lines=16> */
.L_x_51:


//--------------------- .text._Z21evaluate_update_pbestP8Particle --------------------------
	.section	.text._Z21evaluate_update_pbestP8Particle,"ax",@progbits
	.align	128
        .global         _Z21evaluate_update_pbestP8Particle
        .type           _Z21evaluate_update_pbestP8Particle,@function
        .size           _Z21evaluate_update_pbestP8Particle,(.L_x_52 - _Z21evaluate_update_pbestP8Particle)
        .other          _Z21evaluate_update_pbestP8Particle,@"STO_CUDA_ENTRY STV_DEFAULT"
_Z21evaluate_update_pbestP8Particle:
.text._Z21evaluate_update_pbestP8Particle:
        /* <DEDUP_REMOVED lines=9> */
[----:B------:R-:W2:Y:S02]  /*0090*/  LDG.E.64 R6, desc[UR4][R2.64+0x18] ;  /* 0x0000180402067981 */ /* 0x000ea4000c1e1b00 */
[----:B--2---:R-:W-:-:S14]  /*00a0*/  DSETP.GEU.AND P0, PT, R4, R6, PT ;  /* 0x000000060400722a */ /* 0x004fdc0003f0e000 */
[----:B------:R-:W-:Y:S05]  /*00b0*/  @P0 EXIT ;  /* 0x000000000000094d */ /* 0x000fea0003800000 */
[----:B------:R-:W2:Y:S04]  /*00c0*/  LDG.E.64 R6, desc[UR4][R2.64] ;  /* 0x0000000402067981 */ /* 0x000ea8000c1e1b00 */
[----:B------:R-:W-:Y:S04]  /*00d0*/  STG.E.64 desc[UR4][R2.64+0x18], R4 ;  /* 0x0000180402007986 */ /* 0x000fe8000c101b04 */
[----:B--2---:R-:W-:Y:S01]  /*00e0*/  STG.E.64 desc[UR4][R2.64+0x10], R6 ;  /* 0x0000100602007986 */ /* 0x004fe2000c101b04 */
[----:B------:R-:W-:Y:S05]  /*00f0*/  EXIT ;  /* 0x000000000000794d */ /* 0x000fea0003800000 */
.L_x_2:
        /* <DEDUP_REMOVED lines=16> */
.L_x_52:


//--------------------- .text._Z17calculate_fitnessP8Particle --------------------------
	.section	.text._Z17calculate_fitnessP8Particle,"ax",@progbits
	.align	128
        .global         _Z17calculate_fitnessP8Particle
        .type           _Z17calculate_fitnessP8Particle,@function
        .size           _Z17calculate_fitnessP8Particle,(.L_x_48 - _Z17calculate_fitnessP8Particle)
        .other          _Z17calculate_fitnessP8Particle,@"STO_CUDA_ENTRY STV_DEFAULT"
_Z17calculate_fitnessP8Particle:
.text._Z17calculate_fitnessP8Particle:
        /* <DEDUP_REMOVED lines=9> */
[----:B--2---:R-:W2:Y:S01]  /*0090*/  LD.E.64 R6, desc[UR4][R8.64] ;  /* 0x0000000408067980 */ /* 0x004ea2000c101b00 */
[----:B------:R-:W-:Y:S01]  /*00a0*/  BSSY.RECONVERGENT B0, `(.L_x_3) ;  /* 0x0000004000007945 */ /* 0x000fe20003800200 */
[----:B------:R-:W-:Y:S01]  /*00b0*/  MOV R0, 0xe0 ;  /* 0x000000e000007802 */ /* 0x000fe20000000f00 */
[----:B--2---:R-:W-:-:S11]  /*00c0*/  DADD R22, -RZ, |R6| ;  /* 0x00000000ff167229 */ /* 0x004fd60000000506 */
[----:B------:R-:W-:Y:S05]  /*00d0*/  CALL.REL.NOINC `($_Z17calculate_fitnessP8Particle$__internal_accurate_pow) ;  /* 0x0000000400307944 */ /* 0x000fea0003c00000 */
[----:B------:R-:W-:Y:S05]  /*00e0*/  BSYNC.RECONVERGENT B0 ;  /* 0x0000000000007941 */ /* 0x000fea0003800200 */
.L_x_3:
[----:B------:R-:W2:Y:S01]  /*00f0*/  LD.E.64 R4, desc[UR4][R8.64+0x8] ;  /* 0x0000080408047980 */ /* 0x000ea2000c101b00 */
[C---:B------:R-:W-:Y:S01]  /*0100*/  DADD R12, R6.reuse, 2 ;  /* 0x40000000060c7429 */ /* 0x040fe20000000000 */
[----:B------:R-:W-:Y:S01]  /*0110*/  BSSY.RECONVERGENT B0, `(.L_x_4) ;  /* 0x000000e000007945 */ /* 0x000fe20003800200 */
[----:B------:R-:W-:-:S06]  /*0120*/  DSETP.NEU.AND P0, PT, R6, RZ, PT ;  /* 0x000000ff0600722a */ /* 0x000fcc0003f0d000 */
[----:B------:R-:W-:Y:S02]  /*0130*/  FSEL R10, R10, RZ, P0 ;  /* 0x000000ff0a0a7208 */ /* 0x000fe40000000000 */
[----:B------:R-:W-:Y:S02]  /*0140*/  LOP3.LUT R12, R13, 0x7ff00000, RZ, 0xc0, !PT ;  /* 0x7ff000000d0c7812 */ /* 0x000fe400078ec0ff */
[----:B------:R-:W-:Y:S02]  /*0150*/  FSEL R11, R16, RZ, P0 ;  /* 0x000000ff100b7208 */ /* 0x000fe40000000000 */
[----:B------:R-:W-:Y:S01]  /*0160*/  ISETP.NE.AND P1, PT, R12, 0x7ff00000, PT ;  /* 0x7ff000000c00780c */ /* 0x000fe20003f25270 */
[----:B--2---:R-:W-:-:S12]  /*0170*/  DADD R22, -RZ, |R4| ;  /* 0x00000000ff167229 */ /* 0x004fd80000000504 */
[----:B------:R-:W-:Y:S05]  /*0180*/  @P1 BRA `(.L_x_5) ;  /* 0x0000000000181947 */ /* 0x000fea0003800000 */
[----:B------:R-:W-:-:S14]  /*0190*/  DSETP.NAN.AND P0, PT, R6, R6, PT ;  /* 0x000000060600722a */ /* 0x000fdc0003f08000 */
[----:B------:R-:W-:Y:S01]  /*01a0*/  @P0 DADD R10, R6, 2 ;  /* 0x40000000060a0429 */ /* 0x000fe20000000000 */
[----:B------:R-:W-:Y:S10]  /*01b0*/  @P0 BRA `(.L_x_5) ;  /* 0x00000000000c0947 */ /* 0x000ff40003800000 */
[----:B------:R-:W-:-:S14]  /*01c0*/  DSETP.NEU.AND P0, PT, |R6|, +INF , PT ;  /* 0x7ff000000600742a */ /* 0x000fdc0003f0d200 */
[----:B------:R-:W-:Y:S02]  /*01d0*/  @!P0 IMAD.MOV.U32 R10, RZ, RZ, 0x0 ;  /* 0x00000000ff0a8424 */ /* 0x000fe400078e00ff */
[----:B------:R-:W-:-:S07]  /*01e0*/  @!P0 IMAD.MOV.U32 R11, RZ, RZ, 0x7ff00000 ;  /* 0x7ff00000ff0b8424 */ /* 0x000fce00078e00ff */
.L_x_5:
[----:B------:R-:W-:Y:S05]  /*01f0*/  BSYNC.RECONVERGENT B0 ;  /* 0x0000000000007941 */ /* 0x000fea0003800200 */
.L_x_4:
[----:B------:R-:W-:Y:S01]  /*0200*/  DADD R10, RZ, R10 ;  /* 0x00000000ff0a7229 */ /* 0x000fe2000000000a */
[----:B------:R-:W-:Y:S01]  /*0210*/  BSSY.RECONVERGENT B0, `(.L_x_6) ;  /* 0x0000006000007945 */ /* 0x000fe20003800200 */
[----:B------:R-:W-:Y:S01]  /*0220*/  DSETP.NEU.AND P0, PT, R6, 1, PT ;  /* 0x3ff000000600742a */ /* 0x000fe20003f0d000 */
[----:B------:R-:W-:-:S07]  /*0230*/  MOV R0, 0x270 ;  /* 0x0000027000007802 */ /* 0x000fce0000000f00 */
[----:B------:R-:W-:Y:S02]  /*0240*/  FSEL R6, R10, RZ, P0 ;  /* 0x000000ff0a067208 */ /* 0x000fe40000000000 */
[----:B------:R-:W-:-:S07]  /*0250*/  FSEL R7, R11, 1.875, P0 ;  /* 0x3ff000000b077808 */ /* 0x000fce0000000000 */
[----:B------:R-:W-:Y:S05]  /*0260*/  CALL.REL.NOINC `($_Z17calculate_fitnessP8Particle$__internal_accurate_pow) ;  /* 0x0000000000cc7944 */ /* 0x000fea0003c00000 */
[----:B------:R-:W-:Y:S05]  /*0270*/  BSYNC.RECONVERGENT B0 ;  /* 0x0000000000007941 */ /* 0x000fea0003800200 */
.L_x_6:
[C---:B------:R-:W-:Y:S01]  /*0280*/  DADD R12, R4.reuse, 2 ;  /* 0x40000000040c7429 */ /* 0x040fe20000000000 */
[----:B------:R-:W-:Y:S01]  /*0290*/  BSSY.RECONVERGENT B0, `(.L_x_7) ;  /* 0x000000f000007945 */ /* 0x000fe20003800200 */
[----:B------:R-:W-:-:S06]  /*02a0*/  DSETP.NEU.AND P0, PT, R4, RZ, PT ;  /* 0x000000ff0400722a */ /* 0x000fcc0003f0d000 */
[----:B------:R-:W-:Y:S02]  /*02b0*/  FSEL R10, R10, RZ, P0 ;  /* 0x000000ff0a0a7208 */ /* 0x000fe40000000000 */
[----:B------:R-:W-:Y:S02]  /*02c0*/  LOP3.LUT R12, R13, 0x7ff00000, RZ, 0xc0, !PT ;  /* 0x7ff000000d0c7812 */ /* 0x000fe400078ec0ff */
[----:B------:R-:W-:Y:S02]  /*02d0*/  FSEL R11, R16, RZ, P0 ;  /* 0x000000ff100b7208 */ /* 0x000fe40000000000 */
[----:B------:R-:W-:-:S13]  /*02e0*/  ISETP.NE.AND P1, PT, R12, 0x7ff00000, PT ;  /* 0x7ff000000c00780c */ /* 0x000fda0003f25270 */
[----:B------:R-:W-:Y:S05]  /*02f0*/  @P1 BRA `(.L_x_8) ;  /* 0x0000000000201947 */ /* 0x000fea0003800000 */
[----:B------:R-:W-:-:S14]  /*0300*/  DSETP.NAN.AND P0, PT, R4, R4, PT ;  /* 0x000000040400722a */ /* 0x000fdc0003f08000 */
[----:B------:R-:W-:Y:S05]  /*0310*/  @P0 BRA `(.L_x_9) ;  /* 0x0000000000140947 */ /* 0x000fea0003800000 */
[----:B------:R-:W-:-:S14]  /*0320*/  DSETP.NEU.AND P0, PT, |R4|, +INF , PT ;  /* 0x7ff000000400742a */ /* 0x000fdc0003f0d200 */
[----:B------:R-:W-:Y:S05]  /*0330*/  @P0 BRA `(.L_x_8) ;  /* 0x0000000000100947 */ /* 0x000fea0003800000 */
[----:B------:R-:W-:Y:S02]  /*0340*/  IMAD.MOV.U32 R10, RZ, RZ, 0x0 ;  /* 0x00000000ff0a7424 */ /* 0x000fe400078e00ff */
[----:B------:R-:W-:Y:S01]  /*0350*/  IMAD.MOV.U32 R11, RZ, RZ, 0x7ff00000 ;  /* 0x7ff00000ff0b7424 */ /* 0x000fe200078e00ff */
[----:B------:R-:W-:Y:S06]  /*0360*/  BRA `(.L_x_8) ;  /* 0x0000000000047947 */ /* 0x000fec0003800000 */
.L_x_9:
[----:B------:R-:W-:-:S11]  /*0370*/  DADD R10, R4, 2 ;  /* 0x40000000040a7429 */ /* 0x000fd60000000000 */
.L_x_8:
[----:B------:R-:W-:Y:S05]  /*0380*/  BSYNC.RECONVERGENT B0 ;  /* 0x0000000000007941 */ /* 0x000fea0003800200 */
.L_x_7:
[----:B------:R-:W2:Y:S01]  /*0390*/  LD.E.64 R8, desc[UR4][R8.64+0x10] ;  /* 0x0000100408087980 */ /* 0x000ea2000c101b00 */
[----:B------:R-:W-:Y:S01]  /*03a0*/  DSETP.NEU.AND P0, PT, R4, 1, PT ;  /* 0x3ff000000400742a */ /* 0x000fe20003f0d000 */
[----:B------:R-:W-:Y:S01]  /*03b0*/  BSSY.RECONVERGENT B0, `(.L_x_10) ;  /* 0x0000007000007945 */ /* 0x000fe20003800200 */
[----:B------:R-:W-:-:S04]  /*03c0*/  MOV R0, 0x420 ;  /* 0x0000042000007802 */ /* 0x000fc80000000f00 */
[----:B------:R-:W-:Y:S02]  /*03d0*/  FSEL R4, R10, RZ, P0 ;  /* 0x000000ff0a047208 */ /* 0x000fe40000000000 */
[----:B------:R-:W-:-:S06]  /*03e0*/  FSEL R5, R11, 1.875, P0 ;  /* 0x3ff000000b057808 */ /* 0x000fcc0000000000 */
[----:B------:R-:W-:Y:S02]  /*03f0*/  DADD R6, R6, R4 ;  /* 0x0000000006067229 */ /* 0x000fe40000000004 */
[----:B--2---:R-:W-:-:S11]  /*0400*/  DADD R22, -RZ, |R8| ;  /* 0x00000000ff167229 */ /* 0x004fd60000000508 */
[----:B------:R-:W-:Y:S05]  /*0410*/  CALL.REL.NOINC `($_Z17calculate_fitnessP8Particle$__internal_accurate_pow) ;  /* 0x0000000000607944 */ /* 0x000fea0003c00000 */
[----:B------:R-:W-:Y:S05]  /*0420*/  BSYNC.RECONVERGENT B0 ;  /* 0x0000000000007941 */ /* 0x000fea0003800200 */
.L_x_10:
        /* <DEDUP_REMOVED lines=15> */
.L_x_13:
[----:B------:R-:W-:-:S11]  /*0520*/  DADD R10, R8, 2 ;  /* 0x40000000080a7429 */ /* 0x000fd60000000000 */
.L_x_12:
[----:B------:R-:W-:Y:S05]  /*0530*/  BSYNC.RECONVERGENT B0 ;  /* 0x0000000000007941 */ /* 0x000fea0003800200 */
.L_x_11:
[----:B------:R-:W-:-:S06]  /*0540*/  DSETP.NEU.AND P0, PT, R8, 1, PT ;  /* 0x3ff000000800742a */ /* 0x000fcc0003f0d000 */
[----:B------:R-:W-:Y:S02]  /*0550*/  FSEL R4, R10, RZ, P0 ;  /* 0x000000ff0a047208 */ /* 0x000fe40000000000 */
[----:B------:R-:W-:-:S06]  /*0560*/  FSEL R5, R11, 1.875, P0 ;  /* 0x3ff000000b057808 */ /* 0x000fcc0000000000 */
[----:B------:R-:W-:-:S07]  /*0570*/  DADD R6, R6, R4 ;  /* 0x0000000006067229 */ /* 0x000fce0000000004 */
[----:B------:R-:W-:Y:S01]  /*0580*/  STG.E.64 desc[UR4][R2.64+0x20], R6 ;  /* 0x0000200602007986 */ /* 0x000fe2000c101b04 */
[----:B------:R-:W-:Y:S05]  /*0590*/  EXIT ;  /* 0x000000000000794d */ /* 0x000fea0003800000 */
        .type           $_Z17calculate_fitnessP8Particle$__internal_accurate_pow,@function
        .size           $_Z17calculate_fitnessP8Particle$__internal_accurate_pow,(.L_x_48 - $_Z17calculate_fitnessP8Particle$__internal_accurate_pow)
$_Z17calculate_fitnessP8Particle$__internal_accurate_pow:
[----:B------:R-:W-:Y:S01]  /*05a0*/  ISETP.GT.U32.AND P0, PT, R23, 0xfffff, PT ;  /* 0x000fffff1700780c */ /* 0x000fe20003f04070 */
[----:B------:R-:W-:Y:S01]  /*05b0*/  IMAD.MOV.U32 R10, RZ, RZ, R23 ;  /* 0x000000ffff0a7224 */ /* 0x000fe200078e0017 */
[----:B------:R-:W-:Y:S01]  /*05c0*/  UMOV UR6, 0x7d2cafe2 ;  /* 0x7d2cafe200067882 */ /* 0x000fe20000000000 */
[----:B------:R-:W-:Y:S01]  /*05d0*/  IMAD.MOV.U32 R16, RZ, RZ, R22 ;  /* 0x000000ffff107224 */ /* 0x000fe200078e0016 */
[----:B------:R-:W-:Y:S01]  /*05e0*/  UMOV UR7, 0x3eb0f5ff ;  /* 0x3eb0f5ff00077882 */ /* 0x000fe20000000000 */
[----:B------:R-:W-:Y:S01]  /*05f0*/  UMOV UR8, 0x3b39803f ;  /* 0x3b39803f00087882 */ /* 0x000fe20000000000 */
[----:B------:R-:W-:-:S07]  /*0600*/  UMOV UR9, 0x3c7abc9e ;  /* 0x3c7abc9e00097882 */ /* 0x000fce0000000000 */
[----:B------:R-:W-:-:S10]  /*0610*/  @!P0 DMUL R20, R22, 1.80143985094819840000e+16 ;  /* 0x4350000016148828 */ /* 0x000fd40000000000 */
[----:B------:R-:W-:Y:S02]  /*0620*/  @!P0 IMAD.MOV.U32 R10, RZ, RZ, R21 ;  /* 0x000000ffff0a8224 */ /* 0x000fe400078e0015 */
[----:B------:R-:W-:Y:S01]  /*0630*/  @!P0 IMAD.MOV.U32 R16, RZ, RZ, R20 ;  /* 0x000000ffff108224 */ /* 0x000fe200078e0014 */
[----:B------:R-:W-:Y:S02]  /*0640*/  SHF.R.U32.HI R20, RZ, 0x14, R23 ;  /* 0x00000014ff147819 */ /* 0x000fe40000011617 */
[----:B------:R-:W-:Y:S02]  /*0650*/  LOP3.LUT R10, R10, 0x800fffff, RZ, 0xc0, !PT ;  /* 0x800fffff0a0a7812 */ /* 0x000fe400078ec0ff */
[----:B------:R-:W-:Y:S02]  /*0660*/  @!P0 LEA.HI R20, R21, 0xffffffca, RZ, 0xc ;  /* 0xffffffca15148811 */ /* 0x000fe400078f60ff */
[----:B------:R-:W-:Y:S01]  /*0670*/  LOP3.LUT R17, R10, 0x3ff00000, RZ, 0xfc, !PT ;  /* 0x3ff000000a117812 */ /* 0x000fe200078efcff */
[----:B------:R-:W-:-:S03]  /*0680*/  IMAD.MOV.U32 R10, RZ, RZ, RZ ;  /* 0x000000ffff0a7224 */ /* 0x000fc600078e00ff */
[----:B------:R-:W-:-:S13]  /*0690*/  ISETP.GE.U32.AND P1, PT, R17, 0x3ff6a09f, PT ;  /* 0x3ff6a09f1100780c */ /* 0x000fda0003f26070 */
[----:B------:R-:W-:-:S04]  /*06a0*/  @P1 VIADD R11, R17, 0xfff00000 ;  /* 0xfff00000110b1836 */ /* 0x000fc80000000000 */
[----:B------:R-:W-:-:S06]  /*06b0*/  @P1 IMAD.MOV.U32 R17, RZ, RZ, R11 ;  /* 0x000000ffff111224 */ /* 0x000fcc00078e000b */
[C---:B------:R-:W-:Y:S02]  /*06c0*/  DADD R18, R16.reuse, 1 ;  /* 0x3ff0000010127429 */ /* 0x040fe40000000000 */
[----:B------:R-:W-:-:S04]  /*06d0*/  DADD R16, R16, -1 ;  /* 0xbff0000010107429 */ /* 0x000fc80000000000 */
[----:B------:R-:W0:Y:S02]  /*06e0*/  MUFU.RCP64H R11, R19 ;  /* 0x00000013000b7308 */ /* 0x000e240000001800 */
[----:B0-----:R-:W-:-:S08]  /*06f0*/  DFMA R12, -R18, R10, 1 ;  /* 0x3ff00000120c742b */ /* 0x001fd0000000010a */
[----:B------:R-:W-:-:S08]  /*0700*/  DFMA R12, R12, R12, R12 ;  /* 0x0000000c0c0c722b */ /* 0x000fd0000000000c */
[----:B------:R-:W-:Y:S01]  /*0710*/  DFMA R10, R10, R12, R10 ;  /* 0x0000000c0a0a722b */ /* 0x000fe2000000000a */
[----:B------:R-:W-:Y:S02]  /*0720*/  IMAD.MOV.U32 R12, RZ, RZ, 0x41ad3b5a ;  /* 0x41ad3b5aff0c7424 */ /* 0x000fe400078e00ff */
[----:B------:R-:W-:-:S05]  /*0730*/  IMAD.MOV.U32 R13, RZ, RZ, 0x3ed0f5d2 ;  /* 0x3ed0f5d2ff0d7424 */ /* 0x000fca00078e00ff */
[----:B------:R-:W-:-:S08]  /*0740*/  DMUL R14, R16, R10 ;  /* 0x0000000a100e7228 */ /* 0x000fd00000000000 */
[----:B------:R-:W-:-:S08]  /*0750*/  DFMA R14, R16, R10, R14 ;  /* 0x0000000a100e722b */ /* 0x000fd0000000000e */
[CC--:B------:R-:W-:Y:S02]  /*0760*/  DMUL R26, R14.reuse, R14.reuse ;  /* 0x0000000e0e1a7228 */ /* 0x0c0fe40000000000 */
[----:B------:R-:W-:-:S06]  /*0770*/  DMUL R18, R14, R14 ;  /* 0x0000000e0e127228 */ /* 0x000fcc0000000000 */
[----:B------:R-:W-:Y:S01]  /*0780*/  DFMA R12, R26, UR6, R12 ;  /* 0x000000061a0c7c2b */ /* 0x000fe2000800000c */
[----:B------:R-:W-:Y:S01]  /*0790*/  UMOV UR6, 0x75488a3f ;  /* 0x75488a3f00067882 */ /* 0x000fe20000000000 */
[----:B------:R-:W-:Y:S01]  /*07a0*/  UMOV UR7, 0x3ef3b20a ;  /* 0x3ef3b20a00077882 */ /* 0x000fe20000000000 */
[----:B------:R-:W-:-:S05]  /*07b0*/  DFMA R22, R14, R14, -R18 ;  /* 0x0000000e0e16722b */ /* 0x000fca0000000812 */
[----:B------:R-:W-:Y:S01]  /*07c0*/  DFMA R24, R26, R12, UR6 ;  /* 0x000000061a187e2b */ /* 0x000fe2000800000c */
[----:B------:R-:W-:Y:S01]  /*07d0*/  UMOV UR6, 0xe4faecd5 ;  /* 0xe4faecd500067882 */ /* 0x000fe20000000000 */
[----:B------:R-:W-:Y:S01]  /*07e0*/  UMOV UR7, 0x3f1745cd ;  /* 0x3f1745cd00077882 */ /* 0x000fe20000000000 */
[----:B------:R-:W-:-:S05]  /*07f0*/  DADD R12, R16, -R14 ;  /* 0x00000000100c7229 */ /* 0x000fca000000080e */
[----:B------:R-:W-:Y:S01]  /*0800*/  DFMA R24, R26, R24, UR6 ;  /* 0x000000061a187e2b */ /* 0x000fe20008000018 */
[----:B------:R-:W-:Y:S01]  /*0810*/  UMOV UR6, 0x258a578b ;  /* 0x258a578b00067882 */ /* 0x000fe20000000000 */
[----:B------:R-:W-:Y:S01]  /*0820*/  UMOV UR7, 0x3f3c71c7 ;  /* 0x3f3c71c700077882 */ /* 0x000fe20000000000 */
[----:B------:R-:W-:-:S05]  /*0830*/  DADD R12, R12, R12 ;  /* 0x000000000c0c7229 */ /* 0x000fca000000000c */
[----:B------:R-:W-:Y:S01]  /*0840*/  DFMA R24, R26, R24, UR6 ;  /* 0x000000061a187e2b */ /* 0x000fe20008000018 */
[----:B------:R-:W-:Y:S01]  /*0850*/  UMOV UR6, 0x9242b910 ;  /* 0x9242b91000067882 */ /* 0x000fe20000000000 */
[----:B------:R-:W-:Y:S01]  /*0860*/  UMOV UR7, 0x3f624924 ;  /* 0x3f62492400077882 */ /* 0x000fe20000000000 */
[----:B------:R-:W-:-:S05]  /*0870*/  DFMA R12, R16, -R14, R12 ;  /* 0x8000000e100c722b */ /* 0x000fca000000000c */
[----:B------:R-:W-:Y:S01]  /*0880*/  DFMA R24, R26, R24, UR6 ;  /* 0x000000061a187e2b */ /* 0x000fe20008000018 */
[----:B------:R-:W-:Y:S01]  /*0890*/  UMOV UR6, 0x99999dfb ;  /* 0x99999dfb00067882 */ /* 0x000fe20000000000 */
[----:B------:R-:W-:Y:S01]  /*08a0*/  UMOV UR7, 0x3f899999 ;  /* 0x3f89999900077882 */ /* 0x000fe20000000000 */
[----:B------:R-:W-:-:S05]  /*08b0*/  DMUL R12, R10, R12 ;  /* 0x0000000c0a0c7228 */ /* 0x000fca0000000000 */
[----:B------:R-:W-:Y:S01]  /*08c0*/  DFMA R24, R26, R24, UR6 ;  /* 0x000000061a187e2b */ /* 0x000fe20008000018 */
[----:B------:R-:W-:Y:S01]  /*08d0*/  UMOV UR6, 0x55555555 ;  /* 0x5555555500067882 */ /* 0x000fe20000000000 */
[----:B------:R-:W-:-:S06]  /*08e0*/  UMOV UR7, 0x3fb55555 ;  /* 0x3fb5555500077882 */ /* 0x000fcc0000000000 */
[----:B------:R-:W-:-:S08]  /*08f0*/  DFMA R16, R26, R24, UR6 ;  /* 0x000000061a107e2b */ /* 0x000fd00008000018 */
[----:B------:R-:W-:Y:S01]  /*0900*/  DADD R10, -R16, UR6 ;  /* 0x00000006100a7e29 */ /* 0x000fe20008000100 */
[----:B------:R-:W-:Y:S01]  /*0910*/  UMOV UR6, 0xb9e7b0 ;  /* 0x00b9e7b000067882 */ /* 0x000fe20000000000 */
[----:B------:R-:W-:-:S06]  /*0920*/  UMOV UR7, 0x3c46a4cb ;  /* 0x3c46a4cb00077882 */ /* 0x000fcc0000000000 */
[----:B------:R-:W-:Y:S02]  /*0930*/  DFMA R10, R26, R24, R10 ;  /* 0x000000181a0a722b */ /* 0x000fe4000000000a */
[----:B------:R-:W-:Y:S01]  /*0940*/  DMUL R26, R14, R18 ;  /* 0x000000120e1a7228 */ /* 0x000fe20000000000 */
[----:B------:R-:W-:Y:S02]  /*0950*/  VIADD R25, R13, 0x100000 ;  /* 0x001000000d197836 */ /* 0x000fe40000000000 */
[----:B------:R-:W-:-:S03]  /*0960*/  IMAD.MOV.U32 R24, RZ, RZ, R12 ;  /* 0x000000ffff187224 */ /* 0x000fc600078e000c */
[----:B------:R-:W-:Y:S01]  /*0970*/  DADD R10, R10, -UR6 ;  /* 0x800000060a0a7e29 */ /* 0x000fe20008000000 */
[----:B------:R-:W-:Y:S01]  /*0980*/  UMOV UR6, 0x80000000 ;  /* 0x8000000000067882 */ /* 0x000fe20000000000 */
[----:B------:R-:W-:Y:S01]  /*0990*/  UMOV UR7, 0x43300000 ;  /* 0x4330000000077882 */ /* 0x000fe20000000000 */
[C---:B------:R-:W-:Y:S02]  /*09a0*/  DFMA R24, R14.reuse, R24, R22 ;  /* 0x000000180e18722b */ /* 0x040fe40000000016 */
[----:B------:R-:W-:-:S08]  /*09b0*/  DFMA R22, R14, R18, -R26 ;  /* 0x000000120e16722b */ /* 0x000fd0000000081a */
[----:B------:R-:W-:Y:S02]  /*09c0*/  DFMA R22, R12, R18, R22 ;  /* 0x000000120c16722b */ /* 0x000fe40000000016 */
[----:B------:R-:W-:-:S06]  /*09d0*/  DADD R18, R16, R10 ;  /* 0x0000000010127229 */ /* 0x000fcc000000000a */
[----:B------:R-:W-:Y:S02]  /*09e0*/  DFMA R22, R14, R24, R22 ;  /* 0x000000180e16722b */ /* 0x000fe40000000016 */
[----:B------:R-:W-:Y:S02]  /*09f0*/  DADD R24, R16, -R18 ;  /* 0x0000000010187229 */ /* 0x000fe40000000812 */
[----:B------:R-:W-:-:S06]  /*0a00*/  DMUL R16, R18, R26 ;  /* 0x0000001a12107228 */ /* 0x000fcc0000000000 */
[----:B------:R-:W-:Y:S02]  /*0a10*/  DADD R24, R10, R24 ;  /* 0x000000000a187229 */ /* 0x000fe40000000018 */
[----:B------:R-:W-:-:S08]  /*0a20*/  DFMA R10, R18, R26, -R16 ;  /* 0x0000001a120a722b */ /* 0x000fd00000000810 */
[----:B------:R-:W-:-:S08]  /*0a30*/  DFMA R10, R18, R22, R10 ;  /* 0x00000016120a722b */ /* 0x000fd0000000000a */
[----:B------:R-:W-:-:S08]  /*0a40*/  DFMA R24, R24, R26, R10 ;  /* 0x0000001a1818722b */ /* 0x000fd0000000000a */
[----:B------:R-:W-:-:S08]  /*0a50*/  DADD R10, R16, R24 ;  /* 0x00000000100a7229 */ /* 0x000fd00000000018 */
[--C-:B------:R-:W-:Y:S02]  /*0a60*/  DADD R18, R14, R10.reuse ;  /* 0x000000000e127229 */ /* 0x100fe4000000000a */
[----:B------:R-:W-:-:S06]  /*0a70*/  DADD R16, R16, -R10 ;  /* 0x0000000010107229 */ /* 0x000fcc000000080a */
[----:B------:R-:W-:Y:S02]  /*0a80*/  DADD R14, R14, -R18 ;  /* 0x000000000e0e7229 */ /* 0x000fe40000000812 */
[----:B------:R-:W-:-:S06]  /*0a90*/  DADD R16, R24, R16 ;  /* 0x0000000018107229 */ /* 0x000fcc0000000010 */
[----:B------:R-:W-:Y:S01]  /*0aa0*/  DADD R14, R10, R14 ;  /* 0x000000000a0e7229 */ /* 0x000fe2000000000e */
[C---:B------:R-:W-:Y:S02]  /*0ab0*/  VIADD R10, R20.reuse, 0xfffffc01 ;  /* 0xfffffc01140a7836 */ /* 0x040fe40000000000 */
[----:B------:R-:W-:-:S05]  /*0ac0*/  @P1 VIADD R10, R20, 0xfffffc02 ;  /* 0xfffffc02140a1836 */ /* 0x000fca0000000000 */
[----:B------:R-:W-:-:S08]  /*0ad0*/  DADD R16, R16, R14 ;  /* 0x0000000010107229 */ /* 0x000fd0000000000e */
[----:B------:R-:W-:Y:S01]  /*0ae0*/  DADD R16, R12, R16 ;  /* 0x000000000c107229 */ /* 0x000fe20000000010 */
[----:B------:R-:W-:Y:S01]  /*0af0*/  LOP3.LUT R12, R10, 0x80000000, RZ, 0x3c, !PT ;  /* 0x800000000a0c7812 */ /* 0x000fe200078e3cff */
[----:B------:R-:W-:-:S06]  /*0b00*/  IMAD.MOV.U32 R13, RZ, RZ, 0x43300000 ;  /* 0x43300000ff0d7424 */ /* 0x000fcc00078e00ff */
[----:B------:R-:W-:Y:S02]  /*0b10*/  DADD R14, R18, R16 ;  /* 0x00000000120e7229 */ /* 0x000fe40000000010 */
[----:B------:R-:W-:Y:S01]  /*0b20*/  DADD R12, R12, -UR6 ;  /* 0x800000060c0c7e29 */ /* 0x000fe20008000000 */
[----:B------:R-:W-:Y:S01]  /*0b30*/  UMOV UR6, 0xfefa39ef ;  /* 0xfefa39ef00067882 */ /* 0x000fe20000000000 */
[----:B------:R-:W-:-:S04]  /*0b40*/  UMOV UR7, 0x3fe62e42 ;  /* 0x3fe62e4200077882 */ /* 0x000fc80000000000 */
[--C-:B------:R-:W-:Y:S02]  /*0b50*/  DADD R20, R18, -R14.reuse ;  /* 0x0000000012147229 */ /* 0x100fe4000000080e */
[----:B------:R-:W-:-:S06]  /*0b60*/  DFMA R10, R12, UR6, R14 ;  /* 0x000000060c0a7c2b */ /* 0x000fcc000800000e */
[----:B------:R-:W-:Y:S02]  /*0b70*/  DADD R20, R16, R20 ;  /* 0x0000000010147229 */ /* 0x000fe40000000014 */
[----:B------:R-:W-:-:S08]  /*0b80*/  DFMA R18, R12, -UR6, R10 ;  /* 0x800000060c127c2b */ /* 0x000fd0000800000a */
[----:B------:R-:W-:-:S08]  /*0b90*/  DADD R18, -R14, R18 ;  /* 0x000000000e127229 */ /* 0x000fd00000000112 */
[----:B------:R-:W-:-:S08]  /*0ba0*/  DADD R18, R20, -R18 ;  /* 0x0000000014127229 */ /* 0x000fd00000000812 */
[----:B------:R-:W-:-:S08]  /*0bb0*/  DFMA R18, R12, UR8, R18 ;  /* 0x000000080c127c2b */ /* 0x000fd00008000012 */
[----:B------:R-:W-:-:S08]  /*0bc0*/  DADD R12, R10, R18 ;  /* 0x000000000a0c7229 */ /* 0x000fd00000000012 */
[----:B------:R-:W-:Y:S02]  /*0bd0*/  DADD R10, R10, -R12 ;  /* 0x000000000a0a7229 */ /* 0x000fe4000000080c */
[----:B------:R-:W-:-:S06]  /*0be0*/  DMUL R16, R12, 2 ;  /* 0x400000000c107828 */ /* 0x000fcc0000000000 */
[----:B------:R-:W-:Y:S02]  /*0bf0*/  DADD R18, R18, R10 ;  /* 0x0000000012127229 */ /* 0x000fe4000000000a */
[----:B------:R-:W-:Y:S01]  /*0c00*/  DFMA R12, R12, 2, -R16 ;  /* 0x400000000c0c782b */ /* 0x000fe20000000810 */
[----:B------:R-:W-:Y:S02]  /*0c10*/  IMAD.MOV.U32 R10, RZ, RZ, 0x652b82fe ;  /* 0x652b82feff0a7424 */ /* 0x000fe400078e00ff */
[----:B------:R-:W-:-:S05]  /*0c20*/  IMAD.MOV.U32 R11, RZ, RZ, 0x3ff71547 ;  /* 0x3ff71547ff0b7424 */ /* 0x000fca00078e00ff */
[----:B------:R-:W-:-:S08]  /*0c30*/  DFMA R18, R18, 2, R12 ;  /* 0x400000001212782b */ /* 0x000fd0000000000c */
[----:B------:R-:W-:-:S08]  /*0c40*/  DADD R12, R16, R18 ;  /* 0x00000000100c7229 */ /* 0x000fd00000000012 */
[----:B------:R-:W-:Y:S02]  /*0c50*/  DFMA R10, R12, R10, 6.75539944105574400000e+15 ;  /* 0x433800000c0a742b */ /* 0x000fe4000000000a */
[----:B------:R-:W-:Y:S01]  /*0c60*/  FSETP.GEU.AND P0, PT, |R13|, 4.1917929649353027344, PT ;  /* 0x4086232b0d00780b */ /* 0x000fe20003f0e200 */
[----:B------:R-:W-:-:S05]  /*0c70*/  DADD R16, R16, -R12 ;  /* 0x0000000010107229 */ /* 0x000fca000000080c */
[----:B------:R-:W-:-:S03]  /*0c80*/  DADD R14, R10, -6.75539944105574400000e+15 ;  /* 0xc33800000a0e7429 */ /* 0x000fc60000000000 */
[----:B------:R-:W-:-:S05]  /*0c90*/  DADD R18, R18, R16 ;  /* 0x0000000012127229 */ /* 0x000fca0000000010 */
[----:B------:R-:W-:Y:S01]  /*0ca0*/  DFMA R20, R14, -UR6, R12 ;  /* 0x800000060e147c2b */ /* 0x000fe2000800000c */
[----:B------:R-:W-:Y:S01]  /*0cb0*/  UMOV UR6, 0x3b39803f ;  /* 0x3b39803f00067882 */ /* 0x000fe20000000000 */
[----:B------:R-:W-:-:S06]  /*0cc0*/  UMOV UR7, 0x3c7abc9e ;  /* 0x3c7abc9e00077882 */ /* 0x000fcc0000000000 */
[----:B------:R-:W-:Y:S01]  /*0cd0*/  DFMA R14, R14, -UR6, R20 ;  /* 0x800000060e0e7c2b */ /* 0x000fe20008000014 */
[----:B------:R-:W-:Y:S01]  /*0ce0*/  UMOV UR6, 0x69ce2bdf ;  /* 0x69ce2bdf00067882 */ /* 0x000fe20000000000 */
[----:B------:R-:W-:Y:S01]  /*0cf0*/  IMAD.MOV.U32 R20, RZ, RZ, -0x35dec16 ;  /* 0xfca213eaff147424 */ /* 0x000fe200078e00ff */
[----:B------:R-:W-:Y:S01]  /*0d00*/  UMOV UR7, 0x3e5ade15 ;  /* 0x3e5ade1500077882 */ /* 0x000fe20000000000 */
[----:B------:R-:W-:-:S06]  /*0d10*/  IMAD.MOV.U32 R21, RZ, RZ, 0x3e928af3 ;  /* 0x3e928af3ff157424 */ /* 0x000fcc00078e00ff */
[----:B------:R-:W-:Y:S01]  /*0d20*/  DFMA R20, R14, UR6, R20 ;  /* 0x000000060e147c2b */ /* 0x000fe20008000014 */
[----:B------:R-:W-:Y:S01]  /*0d30*/  UMOV UR6, 0x62401315 ;  /* 0x6240131500067882 */ /* 0x000fe20000000000 */
[----:B------:R-:W-:-:S06]  /*0d40*/  UMOV UR7, 0x3ec71dee ;  /* 0x3ec71dee00077882 */ /* 0x000fcc0000000000 */
[----:B------:R-:W-:Y:S01]  /*0d50*/  DFMA R20, R14, R20, UR6 ;  /* 0x000000060e147e2b */ /* 0x000fe20008000014 */
        /* <DEDUP_REMOVED lines=20> */
[----:B------:R-:W-:-:S08]  /*0ea0*/  DFMA R20, R14, R20, UR6 ;  /* 0x000000060e147e2b */ /* 0x000fd00008000014 */
[----:B------:R-:W-:-:S08]  /*0eb0*/  DFMA R20, R14, R20, 1 ;  /* 0x3ff000000e14742b */ /* 0x000fd00000000014 */
[----:B------:R-:W-:-:S10]  /*0ec0*/  DFMA R14, R14, R20, 1 ;  /* 0x3ff000000e0e742b */ /* 0x000fd40000000014 */
[----:B------:R-:W-:Y:S02]  /*0ed0*/  IMAD R17, R10, 0x100000, R15 ;  /* 0x001000000a117824 */ /* 0x000fe400078e020f */
[----:B------:R-:W-:Y:S01]  /*0ee0*/  IMAD.MOV.U32 R16, RZ, RZ, R14 ;  /* 0x000000ffff107224 */ /* 0x000fe200078e000e */
[----:B------:R-:W-:Y:S06]  /*0ef0*/  @!P0 BRA `(.L_x_14) ;  /* 0x0000000000308947 */ /* 0x000fec0003800000 */
[----:B------:R-:W-:Y:S01]  /*0f00*/  FSETP.GEU.AND P1, PT, |R13|, 4.2275390625, PT ;  /* 0x408748000d00780b */ /* 0x000fe20003f2e200 */
[C---:B------:R-:W-:Y:S02]  /*0f10*/  DADD R16, R12.reuse, +INF ;  /* 0x7ff000000c107429 */ /* 0x040fe40000000000 */
[----:B------:R-:W-:-:S08]  /*0f20*/  DSETP.GEU.AND P0, PT, R12, RZ, PT ;  /* 0x000000ff0c00722a */ /* 0x000fd00003f0e000 */
[----:B------:R-:W-:Y:S02]  /*0f30*/  FSEL R16, R16, RZ, P0 ;  /* 0x000000ff10107208 */ /* 0x000fe40000000000 */
[----:B------:R-:W-:Y:S02]  /*0f40*/  @!P1 LEA.HI R11, R10, R10, RZ, 0x1 ;  /* 0x0000000a0a0b9211 */ /* 0x000fe400078f08ff */
[----:B------:R-:W-:Y:S02]  /*0f50*/  FSEL R17, R17, RZ, P0 ;  /* 0x000000ff11117208 */ /* 0x000fe40000000000 */
[----:B------:R-:W-:-:S05]  /*0f60*/  @!P1 SHF.R.S32.HI R11, RZ, 0x1, R11 ;  /* 0x00000001ff0b9819 */ /* 0x000fca000001140b */
[----:B------:R-:W-:Y:S02]  /*0f70*/  @!P1 IMAD.IADD R10, R10, 0x1, -R11 ;  /* 0x000000010a0a9824 */ /* 0x000fe400078e0a0b */
[----:B------:R-:W-:-:S03]  /*0f80*/  @!P1 IMAD R15, R11, 0x100000, R15 ;  /* 0x001000000b0f9824 */ /* 0x000fc600078e020f */
[----:B------:R-:W-:Y:S01]  /*0f90*/  @!P1 LEA R11, R10, 0x3ff00000, 0x14 ;  /* 0x3ff000000a0b9811 */ /* 0x000fe200078ea0ff */
[----:B------:R-:W-:-:S06]  /*0fa0*/  @!P1 IMAD.MOV.U32 R10, RZ, RZ, RZ ;  /* 0x000000ffff0a9224 */ /* 0x000fcc00078e00ff */
[----:B------:R-:W-:-:S11]  /*0fb0*/  @!P1 DMUL R16, R14, R10 ;  /* 0x0000000a0e109228 */ /* 0x000fd60000000000 */
.L_x_14:
[----:B------:R-:W-:Y:S01]  /*0fc0*/  DFMA R18, R18, R16, R16 ;  /* 0x000000101212722b */ /* 0x000fe20000000010 */
[----:B------:R-:W-:Y:S01]  /*0fd0*/  IMAD.MOV.U32 R12, RZ, RZ, R0 ;  /* 0x000000ffff0c7224 */ /* 0x000fe200078e0000 */
[----:B------:R-:W-:Y:S01]  /*0fe0*/  DSETP.NEU.AND P0, PT, |R16|, +INF , PT ;  /* 0x7ff000001000742a */ /* 0x000fe20003f0d200 */
[----:B------:R-:W-:-:S07]  /*0ff0*/  IMAD.MOV.U32 R13, RZ, RZ, 0x0 ;  /* 0x00000000ff0d7424 */ /* 0x000fce00078e00ff */
[----:B------:R-:W-:Y:S02]  /*1000*/  FSEL R10, R16, R18, !P0 ;  /* 0x00000012100a7208 */ /* 0x000fe40004000000 */
[----:B------:R-:W-:Y:S01]  /*1010*/  FSEL R16, R17, R19, !P0 ;  /* 0x0000001311107208 */ /* 0x000fe20004000000 */
[----:B------:R-:W-:Y:S06]  /*1020*/  RET.REL.NODEC R12 `(_Z17calculate_fitnessP8Particle) ;  /* 0xffffffec0cf47950 */ /* 0x000fec0003c3ffff */
.L_x_15:
        /* <DEDUP_REMOVED lines=13> */
.L_x_48:


//--------------------- .text._Z3psoP8ParticlePdS1_S1_S1_ --------------------------
	.section	.text._Z3psoP8ParticlePdS1_S1_S1_,"ax",@progbits
	.align	128
        .global         _Z3psoP8ParticlePdS1_S1_S1_
        .type           _Z3psoP8ParticlePdS1_S1_S1_,@function
        .size           _Z3psoP8ParticlePdS1_S1_S1_,(.L_x_49 - _Z3psoP8ParticlePdS1_S1_S1_)
        .other          _Z3psoP8ParticlePdS1_S1_S1_,@"STO_CUDA_ENTRY STV_DEFAULT"
_Z3psoP8ParticlePdS1_S1_S1_:
.text._Z3psoP8ParticlePdS1_S1_S1_:
        /* <DEDUP_REMOVED lines=12> */
[----:B--2---:R-:W-:-:S10]  /*00c0*/  DADD R12, -RZ, |R8| ;  /* 0x00000000ff0c7229 */ /* 0x004fd40000000508 */
[----:B------:R-:W-:-:S07]  /*00d0*/  IMAD.MOV.U32 R29, RZ, RZ, R13 ;  /* 0x000000ffff1d7224 */ /* 0x000fce00078e000d */
[----:B------:R-:W-:Y:S05]  /*00e0*/  CALL.REL.NOINC `($_Z3psoP8ParticlePdS1_S1_S1_$__internal_accurate_pow) ;  /* 0x0000000800887944 */ /* 0x000fea0003c00000 */
[----:B------:R-:W-:Y:S05]  /*00f0*/  BSYNC.RECONVERGENT B0 ;  /* 0x0000000000007941 */ /* 0x000fea0003800200 */
.L_x_16:
        /* <DEDUP_REMOVED lines=16> */
.L_x_18:
[----:B------:R-:W-:Y:S05]  /*0200*/  BSYNC.RECONVERGENT B0 ;  /* 0x0000000000007941 */ /* 0x000fea0003800200 */
.L_x_17:
[----:B------:R-:W-:Y:S01]  /*0210*/  DADD R10, RZ, R12 ;  /* 0x00000000ff0a7229 */ /* 0x000fe2000000000c */
[----:B------:R-:W-:Y:S01]  /*0220*/  BSSY.RECONVERGENT B0, `(.L_x_19) ;  /* 0x0000007000007945 */ /* 0x000fe20003800200 */
[----:B------:R-:W-:Y:S01]  /*0230*/  DSETP.NEU.AND P0, PT, R8, 1, PT ;  /* 0x3ff000000800742a */ /* 0x000fe20003f0d000 */
[----:B------:R-:W-:Y:S01]  /*0240*/  IMAD.MOV.U32 R12, RZ, RZ, R28 ;  /* 0x000000ffff0c7224 */ /* 0x000fe200078e001c */
[----:B------:R-:W-:-:S06]  /*0250*/  MOV R28, 0x290 ;  /* 0x00000290001c7802 */ /* 0x000fcc0000000f00 */
[----:B------:R-:W-:Y:S02]  /*0260*/  FSEL R8, R10, RZ, P0 ;  /* 0x000000ff0a087208 */ /* 0x000fe40000000000 */
[----:B------:R-:W-:-:S07]  /*0270*/  FSEL R9, R11, 1.875, P0 ;  /* 0x3ff000000b097808 */ /* 0x000fce0000000000 */
[----:B------:R-:W-:Y:S05]  /*0280*/  CALL.REL.NOINC `($_Z3psoP8ParticlePdS1_S1_S1_$__internal_accurate_pow) ;  /* 0x0000000800207944 */ /* 0x000fea0003c00000 */
[----:B------:R-:W-:Y:S05]  /*0290*/  BSYNC.RECONVERGENT B0 ;  /* 0x0000000000007941 */ /* 0x000fea0003800200 */
.L_x_19:
        /* <DEDUP_REMOVED lines=15> */
.L_x_22:
[----:B------:R-:W-:-:S11]  /*0390*/  DADD R12, R6, 2 ;  /* 0x40000000060c7429 */ /* 0x000fd60000000000 */
.L_x_21:
[----:B------:R-:W-:Y:S05]  /*03a0*/  BSYNC.RECONVERGENT B0 ;  /* 0x0000000000007941 */ /* 0x000fea0003800200 */
.L_x_20:
[----:B------:R-:W2:Y:S01]  /*03b0*/  LD.E.64 R10, desc[UR4][R4.64+0x10] ;  /* 0x00001004040a7980 */ /* 0x000ea2000c101b00 */
[----:B------:R-:W-:Y:S01]  /*03c0*/  DSETP.NEU.AND P0, PT, R6, 1, PT ;  /* 0x3ff000000600742a */ /* 0x000fe20003f0d000 */
[----:B------:R-:W-:Y:S05]  /*03d0*/  BSSY.RECONVERGENT B0, `(.L_x_23) ;  /* 0x0000008000007945 */ /* 0x000fea0003800200 */
[----:B------:R-:W-:Y:S02]  /*03e0*/  FSEL R6, R12, RZ, P0 ;  /* 0x000000ff0c067208 */ /* 0x000fe40000000000 */
[----:B------:R-:W-:-:S06]  /*03f0*/  FSEL R7, R13, 1.875, P0 ;  /* 0x3ff000000d077808 */ /* 0x000fcc0000000000 */
[----:B------:R-:W-:Y:S02]  /*0400*/  DADD R8, R8, R6 ;  /* 0x0000000008087229 */ /* 0x000fe40000000006 */
[----:B--2---:R-:W-:-:S10]  /*0410*/  DADD R28, -RZ, |R10| ;  /* 0x00000000ff1c7229 */ /* 0x004fd4000000050a */
[----:B------:R-:W-:Y:S01]  /*0420*/  IMAD.MOV.U32 R12, RZ, RZ, R28 ;  /* 0x000000ffff0c7224 */ /* 0x000fe200078e001c */
[----:B------:R-:W-:-:S07]  /*0430*/  MOV R28, 0x450 ;  /* 0x00000450001c7802 */ /* 0x000fce0000000f00 */
[----:B------:R-:W-:Y:S05]  /*0440*/  CALL.REL.NOINC `($_Z3psoP8ParticlePdS1_S1_S1_$__internal_accurate_pow) ;  /* 0x0000000400b07944 */ /* 0x000fea0003c00000 */
[----:B------:R-:W-:Y:S05]  /*0450*/  BSYNC.RECONVERGENT B0 ;  /* 0x0000000000007941 */ /* 0x000fea0003800200 */
.L_x_23:
        /* <DEDUP_REMOVED lines=15> */
.L_x_26:
[----:B------:R-:W-:-:S11]  /*0550*/  DADD R12, R10, 2 ;  /* 0x400000000a0c7429 */ /* 0x000fd60000000000 */
.L_x_25:
[----:B------:R-:W-:Y:S05]  /*0560*/  BSYNC.RECONVERGENT B0 ;  /* 0x0000000000007941 */ /* 0x000fea0003800200 */
.L_x_24:
[----:B------:R-:W2:Y:S01]  /*0570*/  LDG.E.64 R6, desc[UR4][R2.64+0x18] ;  /* 0x0000180402067981 */ /* 0x000ea2000c1e1b00 */
[----:B------:R-:W-:-:S06]  /*0580*/  DSETP.NEU.AND P0, PT, R10, 1, PT ;  /* 0x3ff000000a00742a */ /* 0x000fcc0003f0d000 */
[----:B------:R-:W-:Y:S02]  /*0590*/  FSEL R10, R12, RZ, P0 ;  /* 0x000000ff0c0a7208 */ /* 0x000fe40000000000 */
[----:B------:R-:W-:Y:S02]  /*05a0*/  FSEL R11, R13, 1.875, P0 ;  /* 0x3ff000000d0b7808 */ /* 0x000fe40000000000 */
[----:B------:R-:W0:Y:S04]  /*05b0*/  LDC.64 R12, c[0x0][0x390] ;  /* 0x0000e400ff0c7b82 */ /* 0x000e280000000a00 */
[----:B------:R-:W-:-:S07]  /*05c0*/  DADD R16, R8, R10 ;  /* 0x0000000008107229 */ /* 0x000fce000000000a */
[----:B------:R-:W-:Y:S01]  /*05d0*/  STG.E.64 desc[UR4][R2.64+0x20], R16 ;  /* 0x0000201002007986 */ /* 0x000fe2000c101b04 */
[----:B--2---:R-:W-:-:S14]  /*05e0*/  DSETP.GEU.AND P0, PT, R16, R6, PT ;  /* 0x000000061000722a */ /* 0x004fdc0003f0e000 */
[----:B------:R1:W-:Y:S04]  /*05f0*/  @!P0 STG.E.64 desc[UR4][R2.64+0x10], R4 ;  /* 0x0000100402008986 */ /* 0x0003e8000c101b04 */
[----:B------:R-:W-:Y:S04]  /*0600*/  @!P0 STG.E.64 desc[UR4][R2.64+0x18], R16 ;  /* 0x0000181002008986 */ /* 0x000fe8000c101b04 */
[----:B0-----:R-:W2:Y:S02]  /*0610*/  LDG.E.64 R6, desc[UR4][R12.64] ;  /* 0x000000040c067981 */ /* 0x001ea4000c1e1b00 */
[----:B--2---:R-:W-:-:S06]  /*0620*/  DSETP.NEU.AND P0, PT, R6, -1, PT ;  /* 0xbff000000600742a */ /* 0x004fcc0003f0d000 */
[----:B------:R-:W-:-:S14]  /*0630*/  DSETP.GEU.AND P0, PT, R16, R6, P0 ;  /* 0x000000061000722a */ /* 0x000fdc000070e000 */
[----:B------:R-:W2:Y:S01]  /*0640*/  @!P0 LD.E.64 R8, desc[UR4][R4.64] ;  /* 0x0000000404088980 */ /* 0x000ea2000c101b00 */
[----:B------:R-:W2:Y:S03]  /*0650*/  LDC.64 R6, c[0x0][0x388] ;  /* 0x0000e200ff067b82 */ /* 0x000ea60000000a00 */
[----:B--2---:R0:W-:Y:S04]  /*0660*/  @!P0 STG.E.64 desc[UR4][R6.64], R8 ;  /* 0x0000000806008986 */ /* 0x0041e8000c101b04 */
[----:B------:R-:W2:Y:S04]  /*0670*/  @!P0 LDG.E.64 R10, desc[UR4][R2.64] ;  /* 0x00000004020a8981 */ /* 0x000ea8000c1e1b00 */
[----:B--2---:R-:W2:Y:S04]  /*0680*/  @!P0 LD.E.64 R10, desc[UR4][R10.64+0x8] ;  /* 0x000008040a0a8980 */ /* 0x004ea8000c101b00 */
[----:B--2---:R-:W-:Y:S04]  /*0690*/  @!P0 STG.E.64 desc[UR4][R6.64+0x8], R10 ;  /* 0x0000080a06008986 */ /* 0x004fe8000c101b04 */
[----:B------:R-:W2:Y:S04]  /*06a0*/  @!P0 LDG.E.64 R14, desc[UR4][R2.64+0x20] ;  /* 0x00002004020e8981 */ /* 0x000ea8000c1e1b00 */
[----:B--2---:R2:W-:Y:S04]  /*06b0*/  @!P0 STG.E.64 desc[UR4][R12.64], R14 ;  /* 0x0000000e0c008986 */ /* 0x0045e8000c101b04 */
[----:B-1----:R-:W3:Y:S04]  /*06c0*/  @!P0 LDG.E.64 R4, desc[UR4][R2.64] ;  /* 0x0000000402048981 */ /* 0x002ee8000c1e1b00 */
[----:B------:R-:W4:Y:S01]  /*06d0*/  LDG.E.64 R18, desc[UR4][R2.64+0x8] ;  /* 0x0000080402127981 */ /* 0x000f22000c1e1b00 */
[----:B0-----:R-:W0:Y:S08]  /*06e0*/  LDC.64 R8, c[0x0][0x398] ;  /* 0x0000e600ff087b82 */ /* 0x001e300000000a00 */
[----:B--2---:R-:W1:Y:S01]  /*06f0*/  LDC.64 R12, c[0x0][0x3a0] ;  /* 0x0000e800ff0c7b82 */ /* 0x004e620000000a00 */
[----:B---3--:R-:W2:Y:S04]  /*0700*/  LD.E.64 R16, desc[UR4][R4.64] ;  /* 0x0000000404107980 */ /* 0x008ea8000c101b00 */
[----:B----4-:R-:W2:Y:S02]  /*0710*/  LD.E.64 R18, desc[UR4][R18.64] ;  /* 0x0000000412127980 */ /* 0x010ea4000c101b00 */
[----:B--2---:R-:W-:-:S07]  /*0720*/  DADD R16, R16, R18 ;  /* 0x0000000010107229 */ /* 0x004fce0000000012 */
[----:B------:R-:W-:Y:S04]  /*0730*/  ST.E.64 desc[UR4][R4.64], R16 ;  /* 0x0000001004007985 */ /* 0x000fe8000c101b04 */
[----:B------:R-:W2:Y:S04]  /*0740*/  LDG.E.64 R22, desc[UR4][R2.64] ;  /* 0x0000000402167981 */ /* 0x000ea8000c1e1b00 */
[----:B0-----:R-:W3:Y:S04]  /*0750*/  LDG.E.64 R20, desc[UR4][R8.64+0x8] ;  /* 0x0000080408147981 */ /* 0x001ee8000c1e1b00 */
[----:B--2---:R-:W3:Y:S02]  /*0760*/  LD.E.64 R10, desc[UR4][R22.64] ;  /* 0x00000004160a7980 */ /* 0x004ee4000c101b00 */
[----:B---3--:R-:W-:-:S14]  /*0770*/  DSETP.GT.AND P0, PT, R10, R20, PT ;  /* 0x000000140a00722a */ /* 0x008fdc0003f04000 */
[----:B------:R0:W-:Y:S04]  /*0780*/  @P0 ST.E.64 desc[UR4][R22.64], R20 ;  /* 0x0000001416000985 */ /* 0x0001e8000c101b04 */
[----:B------:R-:W2:Y:S04]  /*0790*/  LDG.E.64 R14, desc[UR4][R8.64] ;  /* 0x00000004080e7981 */ /* 0x000ea8000c1e1b00 */
[----:B0-----:R-:W3:Y:S04]  /*07a0*/  @P0 LDG.E.64 R22, desc[UR4][R2.64] ;  /* 0x0000000402160981 */ /* 0x001ee8000c1e1b00 */
[----:B---3--:R-:W2:Y:S02]  /*07b0*/  @P0 LD.E.64 R10, desc[UR4][R22.64] ;  /* 0x00000004160a0980 */ /* 0x008ea4000c101b00 */
[----:B--2---:R-:W-:-:S14]  /*07c0*/  DSETP.GEU.AND P0, PT, R10, R14, PT ;  /* 0x0000000e0a00722a */ /* 0x004fdc0003f0e000 */
[----:B------:R0:W-:Y:S04]  /*07d0*/  @!P0 ST.E.64 desc[UR4][R22.64], R14 ;  /* 0x0000000e16008985 */ /* 0x0001e8000c101b04 */
[----:B------:R-:W2:Y:S04]  /*07e0*/  @!P0 LDG.E.64 R16, desc[UR4][R2.64] ;  /* 0x0000000402108981 */ /* 0x000ea8000c1e1b00 */
[----:B------:R-:W3:Y:S04]  /*07f0*/  LDG.E.64 R24, desc[UR4][R2.64+0x10] ;  /* 0x0000100402187981 */ /* 0x000ee8000c1e1b00 */
[----:B------:R-:W4:Y:S01]  /*0800*/  LDG.E.64 R4, desc[UR4][R2.64+0x8] ;  /* 0x0000080402047981 */ /* 0x000f22000c1e1b00 */
[----:B-1----:R-:W-:-:S03]  /*0810*/  IMAD.WIDE R12, R0, 0x8, R12 ;  /* 0x00000008000c7825 */ /* 0x002fc600078e020c */
[----:B------:R-:W5:Y:S04]  /*0820*/  LDG.E.64 R20, desc[UR4][R6.64] ;  /* 0x0000000406147981 */ /* 0x000f68000c1e1b00 */
[----:B------:R-:W5:Y:S04]  /*0830*/  LDG.E.64 R18, desc[UR4][R12.64] ;  /* 0x000000040c127981 */ /* 0x000f68000c1e1b00 */
[----:B--2---:R-:W0:Y:S04]  /*0840*/  @!P0 LD.E.64 R10, desc[UR4][R16.64] ;  /* 0x00000004100a8980 */ /* 0x004e28000c101b00 */
[----:B---3--:R-:W0:Y:S04]  /*0850*/  LD.E.64 R24, desc[UR4][R24.64] ;  /* 0x0000000418187980 */ /* 0x008e28000c101b00 */
[----:B----4-:R-:W2:Y:S01]  /*0860*/  LD.E.64 R26, desc[UR4][R4.64] ;  /* 0x00000004041a7980 */ /* 0x010ea2000c101b00 */
[----:B------:R-:W-:Y:S01]  /*0870*/  UMOV UR6, 0xcccccccd ;  /* 0xcccccccd00067882 */ /* 0x000fe20000000000 */
[----:B------:R-:W-:Y:S01]  /*0880*/  UMOV UR7, 0x3feccccc ;  /* 0x3feccccc00077882 */ /* 0x000fe20000000000 */
[----:B0-----:R-:W-:-:S02]  /*0890*/  DADD R14, R24, -R10 ;  /* 0x00000000180e7229 */ /* 0x001fc4000000080a */
[----:B--2---:R-:W-:Y:S02]  /*08a0*/  DMUL R26, R26, UR6 ;  /* 0x000000061a1a7c28 */ /* 0x004fe40008000000 */
[----:B-----5:R-:W-:Y:S02]  /*08b0*/  DADD R20, R20, -R10 ;  /* 0x0000000014147229 */ /* 0x020fe4000000080a */
[----:B------:R-:W-:-:S04]  /*08c0*/  DADD R10, R18, R18 ;  /* 0x00000000120a7229 */ /* 0x000fc80000000012 */
[----:B------:R-:W-:-:S08]  /*08d0*/  DFMA R14, R18, R14, R26 ;  /* 0x0000000e120e722b */ /* 0x000fd0000000001a */
[----:B------:R-:W-:-:S07]  /*08e0*/  DFMA R14, R10, R20, R14 ;  /* 0x000000140a0e722b */ /* 0x000fce000000000e */
[----:B------:R0:W-:Y:S04]  /*08f0*/  ST.E.64 desc[UR4][R4.64], R14 ;  /* 0x0000000e04007985 */ /* 0x0001e8000c101b04 */
[----:B------:R-:W2:Y:S04]  /*0900*/  LDG.E.64 R18, desc[UR4][R2.64+0x8] ;  /* 0x0000080402127981 */ /* 0x000ea8000c1e1b00 */
[----:B------:R-:W3:Y:S04]  /*0910*/  LDG.E.64 R16, desc[UR4][R2.64] ;  /* 0x0000000402107981 */ /* 0x000ee8000c1e1b00 */
[----:B--2---:R-:W2:Y:S04]  /*0920*/  LD.E.64 R18, desc[UR4][R18.64+0x8] ;  /* 0x0000080412127980 */ /* 0x004ea8000c101b00 */
[----:B---3--:R-:W2:Y:S02]  /*0930*/  LD.E.64 R10, desc[UR4][R16.64+0x8] ;  /* 0x00000804100a7980 */ /* 0x008ea4000c101b00 */
[----:B--2---:R-:W-:-:S07]  /*0940*/  DADD R20, R10, R18 ;  /* 0x000000000a147229 */ /* 0x004fce0000000012 */
[----:B------:R-:W-:Y:S04]  /*0950*/  ST.E.64 desc[UR4][R16.64+0x8], R20 ;  /* 0x0000081410007985 */ /* 0x000fe8000c101b04 */
[----:B------:R-:W2:Y:S04]  /*0960*/  LDG.E.64 R24, desc[UR4][R2.64] ;  /* 0x0000000402187981 */ /* 0x000ea8000c1e1b00 */
[----:B------:R-:W3:Y:S04]  /*0970*/  LDG.E.64 R22, desc[UR4][R8.64+0x18] ;  /* 0x0000180408167981 */ /* 0x000ee8000c1e1b00 */
[----:B--2---:R-:W3:Y:S02]  /*0980*/  LD.E.64 R10, desc[UR4][R24.64+0x8] ;  /* 0x00000804180a7980 */ /* 0x004ee4000c101b00 */
[----:B---3--:R-:W-:-:S14]  /*0990*/  DSETP.GT.AND P0, PT, R10, R22, PT ;  /* 0x000000160a00722a */ /* 0x008fdc0003f04000 */
[----:B------:R1:W-:Y:S04]  /*09a0*/  @P0 ST.E.64 desc[UR4][R24.64+0x8], R22 ;  /* 0x0000081618000985 */ /* 0x0003e8000c101b04 */
[----:B0-----:R-:W2:Y:S04]  /*09b0*/  LDG.E.64 R14, desc[UR4][R8.64+0x10] ;  /* 0x00001004080e7981 */ /* 0x001ea8000c1e1b00 */
[----:B-1----:R-:W3:Y:S04]  /*09c0*/  @P0 LDG.E.64 R24, desc[UR4][R2.64] ;  /* 0x0000000402180981 */ /* 0x002ee8000c1e1b00 */
[----:B---3--:R-:W2:Y:S02]  /*09d0*/  @P0 LD.E.64 R10, desc[UR4][R24.64+0x8] ;  /* 0x00000804180a0980 */ /* 0x008ea4000c101b00 */
[----:B--2---:R-:W-:-:S14]  /*09e0*/  DSETP.GEU.AND P0, PT, R10, R14, PT ;  /* 0x0000000e0a00722a */ /* 0x004fdc0003f0e000 */
[----:B------:R-:W-:Y:S04]  /*09f0*/  @!P0 ST.E.64 desc[UR4][R24.64+0x8], R14 ;  /* 0x0000080e18008985 */ /* 0x000fe8000c101b04 */
[----:B------:R-:W2:Y:S04]  /*0a00*/  @!P0 LDG.E.64 R16, desc[UR4][R2.64] ;  /* 0x0000000402108981 */ /* 0x000ea8000c1e1b00 */
[----:B------:R-:W3:Y:S04]  /*0a10*/  LDG.E.64 R20, desc[UR4][R2.64+0x10] ;  /* 0x0000100402147981 */ /* 0x000ee8000c1e1b00 */
[----:B------:R-:W4:Y:S04]  /*0a20*/  LDG.E.64 R4, desc[UR4][R2.64+0x8] ;  /* 0x0000080402047981 */ /* 0x000f28000c1e1b00 */
[----:B------:R-:W5:Y:S04]  /*0a30*/  LDG.E.64 R6, desc[UR4][R6.64+0x8] ;  /* 0x0000080406067981 */ /* 0x000f68000c1e1b00 */
[----:B------:R-:W5:Y:S04]  /*0a40*/  LDG.E.64 R18, desc[UR4][R12.64+0x8] ;  /* 0x000008040c127981 */ /* 0x000f68000c1e1b00 */
[----:B------:R-:W5:Y:S04]  /*0a50*/  LDG.E.64 R8, desc[UR4][R12.64] ;  /* 0x000000040c087981 */ /* 0x000f68000c1e1b00 */
[----:B--2---:R-:W2:Y:S04]  /*0a60*/  @!P0 LD.E.64 R10, desc[UR4][R16.64+0x8] ;  /* 0x00000804100a8980 */ /* 0x004ea8000c101b00 */
[----:B---3--:R-:W2:Y:S04]  /*0a70*/  LD.E.64 R20, desc[UR4][R20.64+0x8] ;  /* 0x0000080414147980 */ /* 0x008ea8000c101b00 */
[----:B----4-:R-:W3:Y:S01]  /*0a80*/  LD.E.64 R26, desc[UR4][R4.64+0x8] ;  /* 0x00000804041a7980 */ /* 0x010ee2000c101b00 */
[----:B-----5:R-:W-:-:S02]  /*0a90*/  DADD R18, R18, R18 ;  /* 0x0000000012127229 */ /* 0x020fc40000000012 */
[--C-:B--2---:R-:W-:Y:S02]  /*0aa0*/  DADD R22, R20, -R10.reuse ;  /* 0x0000000014167229 */ /* 0x104fe4000000080a */
[----:B---3--:R-:W-:Y:S02]  /*0ab0*/  DMUL R26, R26, UR6 ;  /* 0x000000061a1a7c28 */ /* 0x008fe40008000000 */
[----:B------:R-:W-:-:S06]  /*0ac0*/  DADD R10, R6, -R10 ;  /* 0x00000000060a7229 */ /* 0x000fcc000000080a */
[----:B------:R-:W-:-:S08]  /*0ad0*/  DFMA R8, R8, R22, R26 ;  /* 0x000000160808722b */ /* 0x000fd0000000001a */
[----:B------:R-:W-:-:S07]  /*0ae0*/  DFMA R8, R18, R10, R8 ;  /* 0x0000000a1208722b */ /* 0x000fce0000000008 */
[----:B------:R-:W-:Y:S01]  /*0af0*/  ST.E.64 desc[UR4][R4.64+0x8], R8 ;  /* 0x0000080804007985 */ /* 0x000fe2000c101b04 */
[----:B------:R-:W-:Y:S05]  /*0b00*/  EXIT ;  /* 0x000000000000794d */ /* 0x000fea0003800000 */
        .type           $_Z3psoP8ParticlePdS1_S1_S1_$__internal_accurate_pow,@function
        .size           $_Z3psoP8ParticlePdS1_S1_S1_$__internal_accurate_pow,(.L_x_49 - $_Z3psoP8ParticlePdS1_S1_S1_$__internal_accurate_pow)
$_Z3psoP8ParticlePdS1_S1_S1_$__internal_accurate_pow:
[----:B------:R-:W-:Y:S01]  /*0b10*/  ISETP.GT.U32.AND P0, PT, R29, 0xfffff, PT ;  /* 0x000fffff1d00780c */ /* 0x000fe20003f04070 */
[--C-:B------:R-:W-:Y:S01]  /*0b20*/  IMAD.MOV.U32 R13, RZ, RZ, R29.reuse ;  /* 0x000000ffff0d7224 */ /* 0x100fe200078e001d */
[----:B------:R-:W-:Y:S01]  /*0b30*/  UMOV UR6, 0x7d2cafe2 ;  /* 0x7d2cafe200067882 */ /* 0x000fe20000000000 */
[----:B------:R-:W-:Y:S01]  /*0b40*/  IMAD.MOV.U32 R18, RZ, RZ, RZ ;  /* 0x000000ffff127224 */ /* 0x000fe200078e00ff */
[----:B------:R-:W-:Y:S01]  /*0b50*/  UMOV UR7, 0x3eb0f5ff ;  /* 0x3eb0f5ff00077882 */ /* 0x000fe20000000000 */
[----:B------:R-:W-:Y:S01]  /*0b60*/  IMAD.MOV.U32 R16, RZ, RZ, 0x41ad3b5a ;  /* 0x41ad3b5aff107424 */ /* 0x000fe200078e00ff */
[----:B------:R-:W-:Y:S01]  /*0b70*/  SHF.R.U32.HI R29, RZ, 0x14, R29 ;  /* 0x00000014ff1d7819 */ /* 0x000fe2000001161d */
[----:B------:R-:W-:Y:S01]  /*0b80*/  IMAD.MOV.U32 R17, RZ, RZ, 0x3ed0f5d2 ;  /* 0x3ed0f5d2ff117424 */ /* 0x000fe200078e00ff */
[----:B------:R-:W-:Y:S01]  /*0b90*/  UMOV UR8, 0x3b39803f ;  /* 0x3b39803f00087882 */ /* 0x000fe20000000000 */
[----:B------:R-:W-:-:S04]  /*0ba0*/  UMOV UR9, 0x3c7abc9e ;  /* 0x3c7abc9e00097882 */ /* 0x000fc80000000000 */
[----:B------:R-:W-:-:S10]  /*0bb0*/  @!P0 DMUL R24, R12, 1.80143985094819840000e+16 ;  /* 0x435000000c188828 */ /* 0x000fd40000000000 */
[----:B------:R-:W-:Y:S01]  /*0bc0*/  @!P0 IMAD.MOV.U32 R13, RZ, RZ, R25 ;  /* 0x000000ffff0d8224 */ /* 0x000fe200078e0019 */
[----:B------:R-:W-:Y:S01]  /*0bd0*/  @!P0 LEA.HI R29, R25, 0xffffffca, RZ, 0xc ;  /* 0xffffffca191d8811 */ /* 0x000fe200078f60ff */
[----:B------:R-:W-:-:S03]  /*0be0*/  @!P0 IMAD.MOV.U32 R12, RZ, RZ, R24 ;  /* 0x000000ffff0c8224 */ /* 0x000fc600078e0018 */
[----:B------:R-:W-:Y:S01]  /*0bf0*/  LOP3.LUT R13, R13, 0x800fffff, RZ, 0xc0, !PT ;  /* 0x800fffff0d0d7812 */ /* 0x000fe200078ec0ff */
[----:B------:R-:W-:-:S03]  /*0c00*/  IMAD.MOV.U32 R14, RZ, RZ, R12 ;  /* 0x000000ffff0e7224 */ /* 0x000fc600078e000c */
[----:B------:R-:W-:-:S04]  /*0c10*/  LOP3.LUT R15, R13, 0x3ff00000, RZ, 0xfc, !PT ;  /* 0x3ff000000d0f7812 */ /* 0x000fc800078efcff */
        /* <DEDUP_REMOVED lines=8> */
[----:B------:R-:W-:-:S08]  /*0ca0*/  DFMA R18, R18, R12, R18 ;  /* 0x0000000c1212722b */ /* 0x000fd00000000012 */
[----:B------:R-:W-:-:S08]  /*0cb0*/  DMUL R12, R14, R18 ;  /* 0x000000120e0c7228 */ /* 0x000fd00000000000 */
[----:B------:R-:W-:-:S08]  /*0cc0*/  DFMA R12, R14, R18, R12 ;  /* 0x000000120e0c722b */ /* 0x000fd0000000000c */
[----:B------:R-:W-:-:S08]  /*0cd0*/  DMUL R26, R12, R12 ;  /* 0x0000000c0c1a7228 */ /* 0x000fd00000000000 */
[----:B------:R-:W-:Y:S01]  /*0ce0*/  DFMA R16, R26, UR6, R16 ;  /* 0x000000061a107c2b */ /* 0x000fe20008000010 */
[----:B------:R-:W-:Y:S01]  /*0cf0*/  UMOV UR6, 0x75488a3f ;  /* 0x75488a3f00067882 */ /* 0x000fe20000000000 */
[----:B------:R-:W-:-:S06]  /*0d00*/  UMOV UR7, 0x3ef3b20a ;  /* 0x3ef3b20a00077882 */ /* 0x000fcc0000000000 */
        /* <DEDUP_REMOVED lines=15> */
[----:B------:R-:W-:Y:S02]  /*0e00*/  DMUL R16, R18, R16 ;  /* 0x0000001012107228 */ /* 0x000fe40000000000 */
[----:B------:R-:W-:-:S03]  /*0e10*/  DMUL R18, R12, R12 ;  /* 0x0000000c0c127228 */ /* 0x000fc60000000000 */
[----:B------:R-:W-:Y:S01]  /*0e20*/  DFMA R22, R26, R22, UR6 ;  /* 0x000000061a167e2b */ /* 0x000fe20008000016 */
[----:B------:R-:W-:Y:S01]  /*0e30*/  UMOV UR6, 0x55555555 ;  /* 0x5555555500067882 */ /* 0x000fe20000000000 */
[----:B------:R-:W-:-:S03]  /*0e40*/  UMOV UR7, 0x3fb55555 ;  /* 0x3fb5555500077882 */ /* 0x000fc60000000000 */
[----:B------:R-:W-:Y:S02]  /*0e50*/  VIADD R25, R17, 0x100000 ;  /* 0x0010000011197836 */ /* 0x000fe40000000000 */
[----:B------:R-:W-:Y:S01]  /*0e60*/  IMAD.MOV.U32 R24, RZ, RZ, R16 ;  /* 0x000000ffff187224 */ /* 0x000fe200078e0010 */
[----:B------:R-:W-:-:S08]  /*0e70*/  DFMA R14, R26, R22, UR6 ;  /* 0x000000061a0e7e2b */ /* 0x000fd00008000016 */
[----:B------:R-:W-:Y:S01]  /*0e80*/  DADD R20, -R14, UR6 ;  /* 0x000000060e147e29 */ /* 0x000fe20008000100 */
[----:B------:R-:W-:Y:S01]  /*0e90*/  UMOV UR6, 0xb9e7b0 ;  /* 0x00b9e7b000067882 */ /* 0x000fe20000000000 */
[----:B------:R-:W-:-:S06]  /*0ea0*/  UMOV UR7, 0x3c46a4cb ;  /* 0x3c46a4cb00077882 */ /* 0x000fcc0000000000 */
[----:B------:R-:W-:Y:S02]  /*0eb0*/  DFMA R20, R26, R22, R20 ;  /* 0x000000161a14722b */ /* 0x000fe40000000014 */
[C---:B------:R-:W-:Y:S02]  /*0ec0*/  DFMA R22, R12.reuse, R12, -R18 ;  /* 0x0000000c0c16722b */ /* 0x040fe40000000812 */
[----:B------:R-:W-:-:S06]  /*0ed0*/  DMUL R26, R12, R18 ;  /* 0x000000120c1a7228 */ /* 0x000fcc0000000000 */
[----:B------:R-:W-:Y:S02]  /*0ee0*/  DFMA R22, R12, R24, R22 ;  /* 0x000000180c16722b */ /* 0x000fe40000000016 */
[----:B------:R-:W-:Y:S01]  /*0ef0*/  DADD R24, R20, -UR6 ;  /* 0x8000000614187e29 */ /* 0x000fe20008000000 */
[----:B------:R-:W-:Y:S01]  /*0f00*/  UMOV UR6, 0x80000000 ;  /* 0x8000000000067882 */ /* 0x000fe20000000000 */
[----:B------:R-:W-:Y:S01]  /*0f10*/  DFMA R20, R12, R18, -R26 ;  /* 0x000000120c14722b */ /* 0x000fe2000000081a */
[----:B------:R-:W-:-:S07]  /*0f20*/  UMOV UR7, 0x43300000 ;  /* 0x4330000000077882 */ /* 0x000fce0000000000 */
        /* <DEDUP_REMOVED lines=14> */
[----:B------:R-:W-:-:S08]  /*1010*/  DADD R12, R20, R12 ;  /* 0x00000000140c7229 */ /* 0x000fd0000000000c */
[----:B------:R-:W-:Y:S01]  /*1020*/  DADD R12, R14, R12 ;  /* 0x000000000e0c7229 */ /* 0x000fe2000000000c */
[C---:B------:R-:W-:Y:S02]  /*1030*/  VIADD R14, R29.reuse, 0xfffffc01 ;  /* 0xfffffc011d0e7836 */ /* 0x040fe40000000000 */
[----:B------:R-:W-:Y:S02]  /*1040*/  @P1 VIADD R14, R29, 0xfffffc02 ;  /* 0xfffffc021d0e1836 */ /* 0x000fe40000000000 */
[----:B------:R-:W-:-:S03]  /*1050*/  IMAD.MOV.U32 R15, RZ, RZ, 0x43300000 ;  /* 0x43300000ff0f7424 */ /* 0x000fc600078e00ff */
[----:B------:R-:W-:Y:S01]  /*1060*/  DADD R20, R16, R12 ;  /* 0x0000000010147229 */ /* 0x000fe2000000000c */
[----:B------:R-:W-:-:S06]  /*1070*/  LOP3.LUT R14, R14, 0x80000000, RZ, 0x3c, !PT ;  /* 0x800000000e0e7812 */ /* 0x000fcc00078e3cff */
[----:B------:R-:W-:Y:S01]  /*1080*/  DADD R14, R14, -UR6 ;  /* 0x800000060e0e7e29 */ /* 0x000fe20008000000 */
[----:B------:R-:W-:Y:S01]  /*1090*/  UMOV UR6, 0xfefa39ef ;  /* 0xfefa39ef00067882 */ /* 0x000fe20000000000 */
[----:B------:R-:W-:Y:S01]  /*10a0*/  DADD R16, R18, R20 ;  /* 0x0000000012107229 */ /* 0x000fe20000000014 */
[----:B------:R-:W-:-:S07]  /*10b0*/  UMOV UR7, 0x3fe62e42 ;  /* 0x3fe62e4200077882 */ /* 0x000fce0000000000 */
[--C-:B------:R-:W-:Y:S02]  /*10c0*/  DFMA R12, R14, UR6, R16.reuse ;  /* 0x000000060e0c7c2b */ /* 0x100fe40008000010 */
[----:B------:R-:W-:-:S06]  /*10d0*/  DADD R22, R18, -R16 ;  /* 0x0000000012167229 */ /* 0x000fcc0000000810 */
[----:B------:R-:W-:Y:S02]  /*10e0*/  DFMA R18, R14, -UR6, R12 ;  /* 0x800000060e127c2b */ /* 0x000fe4000800000c */
[----:B------:R-:W-:-:S06]  /*10f0*/  DADD R22, R20, R22 ;  /* 0x0000000014167229 */ /* 0x000fcc0000000016 */
[----:B------:R-:W-:-:S08]  /*1100*/  DADD R18, -R16, R18 ;  /* 0x0000000010127229 */ /* 0x000fd00000000112 */
[----:B------:R-:W-:-:S08]  /*1110*/  DADD R18, R22, -R18 ;  /* 0x0000000016127229 */ /* 0x000fd00000000812 */
[----:B------:R-:W-:-:S08]  /*1120*/  DFMA R18, R14, UR8, R18 ;  /* 0x000000080e127c2b */ /* 0x000fd00008000012 */
[----:B------:R-:W-:-:S08]  /*1130*/  DADD R14, R12, R18 ;  /* 0x000000000c0e7229 */ /* 0x000fd00000000012 */
[----:B------:R-:W-:Y:S02]  /*1140*/  DADD R12, R12, -R14 ;  /* 0x000000000c0c7229 */ /* 0x000fe4000000080e */
[----:B------:R-:W-:-:S06]  /*1150*/  DMUL R22, R14, 2 ;  /* 0x400000000e167828 */ /* 0x000fcc0000000000 */
[----:B------:R-:W-:Y:S02]  /*1160*/  DADD R12, R18, R12 ;  /* 0x00000000120c7229 */ /* 0x000fe4000000000c */
[----:B------:R-:W-:-:S08]  /*1170*/  DFMA R16, R14, 2, -R22 ;  /* 0x400000000e10782b */ /* 0x000fd00000000816 */
[----:B------:R-:W-:Y:S01]  /*1180*/  DFMA R16, R12, 2, R16 ;  /* 0x400000000c10782b */ /* 0x000fe20000000010 */
[----:B------:R-:W-:Y:S02]  /*1190*/  IMAD.MOV.U32 R12, RZ, RZ, 0x652b82fe ;  /* 0x652b82feff0c7424 */ /* 0x000fe400078e00ff */
[----:B------:R-:W-:-:S05]  /*11a0*/  IMAD.MOV.U32 R13, RZ, RZ, 0x3ff71547 ;  /* 0x3ff71547ff0d7424 */ /* 0x000fca00078e00ff */
[----:B------:R-:W-:-:S08]  /*11b0*/  DADD R14, R22, R16 ;  /* 0x00000000160e7229 */ /* 0x000fd00000000010 */
[----:B------:R-:W-:Y:S02]  /*11c0*/  DFMA R12, R14, R12, 6.75539944105574400000e+15 ;  /* 0x433800000e0c742b */ /* 0x000fe4000000000c */
[----:B------:R-:W-:-:S06]  /*11d0*/  FSETP.GEU.AND P0, PT, |R15|, 4.1917929649353027344, PT ;  /* 0x4086232b0f00780b */ /* 0x000fcc0003f0e200 */
[----:B------:R-:W-:-:S08]  /*11e0*/  DADD R20, R12, -6.75539944105574400000e+15 ;  /* 0xc33800000c147429 */ /* 0x000fd00000000000 */
        /* <DEDUP_REMOVED lines=34> */
[----:B------:R-:W-:Y:S02]  /*1410*/  DFMA R20, R18, R20, 1 ;  /* 0x3ff000001214742b */ /* 0x000fe40000000014 */
[----:B------:R-:W-:-:S08]  /*1420*/  DADD R18, R22, -R14 ;  /* 0x0000000016127229 */ /* 0x000fd0000000080e */
[----:B------:R-:W-:Y:S01]  /*1430*/  DADD R18, R16, R18 ;  /* 0x0000000010127229 */ /* 0x000fe20000000012 */
[----:B------:R-:W-:Y:S02]  /*1440*/  IMAD R17, R12, 0x100000, R21 ;  /* 0x001000000c117824 */ /* 0x000fe400078e0215 */
[----:B------:R-:W-:Y:S01]  /*1450*/  IMAD.MOV.U32 R16, RZ, RZ, R20 ;  /* 0x000000ffff107224 */ /* 0x000fe200078e0014 */
[----:B------:R-:W-:Y:S07]  /*1460*/  @!P0 BRA `(.L_x_27) ;  /* 0x0000000000308947 */ /* 0x000fee0003800000 */
        /* <DEDUP_REMOVED lines=12> */
.L_x_27:
[----:B------:R-:W-:Y:S01]  /*1530*/  DFMA R18, R18, R16, R16 ;  /* 0x000000101212722b */ /* 0x000fe20000000010 */
[----:B------:R-:W-:Y:S01]  /*1540*/  IMAD.MOV.U32 R29, RZ, RZ, 0x0 ;  /* 0x00000000ff1d7424 */ /* 0x000fe200078e00ff */
[----:B------:R-:W-:-:S08]  /*1550*/  DSETP.NEU.AND P0, PT, |R16|, +INF , PT ;  /* 0x7ff000001000742a */ /* 0x000fd00003f0d200 */
[----:B------:R-:W-:Y:S02]  /*1560*/  FSEL R12, R16, R18, !P0 ;  /* 0x00000012100c7208 */ /* 0x000fe40004000000 */
[----:B------:R-:W-:Y:S01]  /*1570*/  FSEL R16, R17, R19, !P0 ;  /* 0x0000001311107208 */ /* 0x000fe20004000000 */
[----:B------:R-:W-:Y:S06]  /*1580*/  RET.REL.NODEC R28 `(_Z3psoP8ParticlePdS1_S1_S1_) ;  /* 0xffffffe81c9c7950 */ /* 0x000fec0003c3ffff */
.L_x_28:
        /* <DEDUP_REMOVED lines=15> */
.L_x_49:


//--------------------- .text._Z13init_particleP5SwarmPdS1_i --------------------------
	.section	.text._Z13init_particleP5SwarmPdS1_i,"ax",@progbits
	.align	128
        .global         _Z13init_particleP5SwarmPdS1_i
        .type           _Z13init_particleP5SwarmPdS1_i,@function
        .size           _Z13init_particleP5SwarmPdS1_i,(.L_x_55 - _Z13init_particleP5SwarmPdS1_i)
        .other          _Z13init_particleP5SwarmPdS1_i,@"STO_CUDA_ENTRY STV_DEFAULT"
_Z13init_particleP5SwarmPdS1_i:
.text._Z13init_particleP5SwarmPdS1_i:
[----:B------:R-:W-:Y:S08]  /*0000*/  LDC R1, c[0x0][0x37c] ;  /* 0x0000df00ff017b82 */ /* 0x000ff00000000800 */
[----:B------:R-:W0:Y:S01]  /*0010*/  LDC R2, c[0x0][0x398] ;  /* 0x0000e600ff027b82 */ /* 0x000e220000000800 */
[----:B------:R-:W1:Y:S07]  /*0020*/  S2R R0, SR_TID.X ;  /* 0x0000000000007919 */ /* 0x000e6e0000002100 */
[----:B------:R-:W1:Y:S08]  /*0030*/  S2UR UR4, SR_CTAID.X ;  /* 0x00000000000479c3 */ /* 0x000e700000002500 */
[----:B------:R-:W1:Y:S01]  /*0040*/  LDC R3, c[0x0][0x360] ;  /* 0x0000d800ff037b82 */ /* 0x000e620000000800 */
[----:B0-----:R-:W-:Y:S01]  /*0050*/  ISETP.GE.AND P0, PT, R2, 0x1, PT ;  /* 0x000000010200780c */ /* 0x001fe20003f06270 */
[----:B-1----:R-:W-:-:S12]  /*0060*/  IMAD R0, R3, UR4, R0 ;  /* 0x0000000403007c24 */ /* 0x002fd8000f8e0200 */
[----:B------:R-:W-:Y:S05]  /*0070*/  @!P0 EXIT ;  /* 0x000000000000894d */ /* 0x000fea0003800000 */
[C---:B------:R-:W-:Y:S01]  /*0080*/  ISETP.GE.U32.AND P1, PT, R2.reuse, 0x4, PT ;  /* 0x000000040200780c */ /* 0x040fe20003f26070 */
[----:B------:R-:W0:Y:S01]  /*0090*/  LDCU.64 UR8, c[0x0][0x358] ;  /* 0x00006b00ff0877ac */ /* 0x000e220008000a00 */
[----:B------:R-:W-:Y:S01]  /*00a0*/  LOP3.LUT R20, R2, 0x3, RZ, 0xc0, !PT ;  /* 0x0000000302147812 */ /* 0x000fe200078ec0ff */
[----:B------:R-:W-:-:S03]  /*00b0*/  HFMA2 R3, -RZ, RZ, 0, 0 ;  /* 0x00000000ff037431 */ /* 0x000fc600000001ff */
[----:B------:R-:W-:-:S07]  /*00c0*/  ISETP.NE.AND P0, PT, R20, RZ, PT ;  /* 0x000000ff1400720c */ /* 0x000fce0003f05270 */
[----:B------:R-:W-:Y:S06]  /*00d0*/  @!P1 BRA `(.L_x_29) ;  /* 0x0000000400949947 */ /* 0x000fec0003800000 */
[----:B------:R-:W1:Y:S01]  /*00e0*/  LDCU.64 UR4, c[0x0][0x380] ;  /* 0x00007000ff0477ac */ /* 0x000e620008000a00 */
[----:B------:R-:W2:Y:S01]  /*00f0*/  LDC.64 R4, c[0x0][0x388] ;  /* 0x0000e200ff047b82 */ /* 0x000ea20000000a00 */
[----:B------:R-:W-:Y:S01]  /*0100*/  LOP3.LUT R3, R2, 0x7ffffffc, RZ, 0xc0, !PT ;  /* 0x7ffffffc02037812 */ /* 0x000fe200078ec0ff */
[----:B------:R-:W3:Y:S01]  /*0110*/  LDCU.64 UR6, c[0x0][0x390] ;  /* 0x00007200ff0677ac */ /* 0x000ee20008000a00 */
[----:B------:R-:W-:Y:S02]  /*0120*/  MOV R8, R0 ;  /* 0x0000000000087202 */ /* 0x000fe40000000f00 */
[----:B------:R-:W-:Y:S01]  /*0130*/  IADD3 R9, PT, PT, -R3, RZ, RZ ;  /* 0x000000ff03097210 */ /* 0x000fe20007ffe1ff */
[----:B-1----:R-:W-:-:S04]  /*0140*/  UIADD3 UR4, UP1, UPT, UR4, 0x30, URZ ;  /* 0x0000003004047890 */ /* 0x002fc8000ff3e0ff */
[----:B------:R-:W-:Y:S02]  /*0150*/  UIADD3.X UR5, UPT, UPT, URZ, UR5, URZ, UP1, !UPT ;  /* 0x00000005ff057290 */ /* 0x000fe40008ffe4ff */
[----:B---3--:R-:W-:Y:S01]  /*0160*/  UIADD3 UR6, UP0, UPT, UR6, 0x10, URZ ;  /* 0x0000001006067890 */ /* 0x008fe2000ff1e0ff */
[----:B------:R-:W-:-:S03]  /*0170*/  MOV R6, UR4 ;  /* 0x0000000400067c02 */ /* 0x000fc60008000f00 */
[----:B------:R-:W-:Y:S01]  /*0180*/  MOV R7, UR5 ;  /* 0x0000000500077c02 */ /* 0x000fe20008000f00 */
[----:B------:R-:W-:-:S12]  /*0190*/  UIADD3.X UR7, UPT, UPT, URZ, UR7, URZ, UP0, !UPT ;  /* 0x00000007ff077290 */ /* 0x000fd800087fe4ff */
.L_x_30:
[----:B0-----:R-:W3:Y:S04]  /*01a0*/  LDG.E.64 R10, desc[UR8][R6.64+-0x30] ;  /* 0xffffd008060a7981 */ /* 0x001ee8000c1e1b00 */
[----:B-12---:R-:W2:Y:S01]  /*01b0*/  LDG.E.64 R12, desc[UR8][R4.64] ;  /* 0x00000008040c7981 */ /* 0x006ea2000c1e1b00 */
[----:B---3--:R-:W-:-:S06]  /*01c0*/  IMAD.WIDE R14, R0, 0x28, R10 ;  /* 0x00000028000e7825 */ /* 0x008fcc00078e020a */
[----:B------:R-:W2:Y:S01]  /*01d0*/  LDG.E.64 R14, desc[UR8][R14.64] ;  /* 0x000000080e0e7981 */ /* 0x000ea2000c1e1b00 */
[----:B------:R-:W-:Y:S02]  /*01e0*/  MOV R10, UR6 ;  /* 0x00000006000a7c02 */ /* 0x000fe40008000f00 */
[----:B------:R-:W-:Y:S01]  /*01f0*/  MOV R11, UR7 ;  /* 0x00000007000b7c02 */ /* 0x000fe20008000f00 */
[----:B--2---:R0:W-:Y:S04]  /*0200*/  STG.E.64 desc[UR8][R14.64], R12 ;  /* 0x0000000c0e007986 */ /* 0x0041e8000c101b08 */
[----:B------:R-:W2:Y:S01]  /*0210*/  LDG.E.64 R16, desc[UR8][R6.64+-0x30] ;  /* 0xffffd00806107981 */ /* 0x000ea2000c1e1b00 */
[----:B------:R-:W-:-:S04]  /*0220*/  IMAD.WIDE R10, R8, 0x8, R10 ;  /* 0x00000008080a7825 */ /* 0x000fc800078e020a */
[C---:B--2---:R-:W-:Y:S02]  /*0230*/  IMAD.WIDE R18, R0.reuse, 0x28, R16 ;  /* 0x0000002800127825 */ /* 0x044fe400078e0210 */
[----:B------:R-:W2:Y:S04]  /*0240*/  LDG.E.64 R16, desc[UR8][R10.64+-0x10] ;  /* 0xfffff0080a107981 */ /* 0x000ea8000c1e1b00 */
[----:B------:R-:W2:Y:S04]  /*0250*/  LDG.E.64 R18, desc[UR8][R18.64+0x8] ;  /* 0x0000080812127981 */ /* 0x000ea8000c1e1b00 */
[----:B--2---:R1:W-:Y:S04]  /*0260*/  STG.E.64 desc[UR8][R18.64], R16 ;  /* 0x0000001012007986 */ /* 0x0043e8000c101b08 */
[----:B------:R-:W2:Y:S04]  /*0270*/  LDG.E.64 R22, desc[UR8][R6.64+-0x30] ;  /* 0xffffd00806167981 */ /* 0x000ea8000c1e1b00 */
[----:B0-----:R-:W3:Y:S01]  /*0280*/  LDG.E.64 R12, desc[UR8][R4.64+0x8] ;  /* 0x00000808040c7981 */ /* 0x001ee2000c1e1b00 */
[----:B--2---:R-:W-:-:S06]  /*0290*/  IMAD.WIDE R22, R0, 0x28, R22 ;  /* 0x0000002800167825 */ /* 0x004fcc00078e0216 */
[----:B------:R-:W3:Y:S04]  /*02a0*/  LDG.E.64 R22, desc[UR8][R22.64] ;  /* 0x0000000816167981 */ /* 0x000ee8000c1e1b00 */
[----:B---3--:R0:W-:Y:S04]  /*02b0*/  STG.E.64 desc[UR8][R22.64+0x8], R12 ;  /* 0x0000080c16007986 */ /* 0x0081e8000c101b08 */
[----:B------:R-:W2:Y:S02]  /*02c0*/  LDG.E.64 R14, desc[UR8][R6.64+-0x30] ;  /* 0xffffd008060e7981 */ /* 0x000ea4000c1e1b00 */
[----:B--2---:R-:W-:-:S02]  /*02d0*/  IMAD.WIDE R24, R0, 0x28, R14 ;  /* 0x0000002800187825 */ /* 0x004fc400078e020e */
[----:B------:R-:W2:Y:S04]  /*02e0*/  LDG.E.64 R14, desc[UR8][R10.64+-0x8] ;  /* 0xfffff8080a0e7981 */ /* 0x000ea8000c1e1b00 */
[----:B------:R-:W2:Y:S04]  /*02f0*/  LDG.E.64 R24, desc[UR8][R24.64+0x8] ;  /* 0x0000080818187981 */ /* 0x000ea8000c1e1b00 */
[----:B--2---:R2:W-:Y:S04]  /*0300*/  STG.E.64 desc[UR8][R24.64+0x8], R14 ;  /* 0x0000080e18007986 */ /* 0x0045e8000c101b08 */
[----:B-1----:R-:W3:Y:S02]  /*0310*/  LDG.E.64 R16, desc[UR8][R6.64+-0x18] ;  /* 0xffffe80806107981 */ /* 0x002ee4000c1e1b00 */
[----:B---3--:R-:W-:-:S02]  /*0320*/  IMAD.WIDE R18, R0, 0x28, R16 ;  /* 0x0000002800127825 */ /* 0x008fc400078e0210 */
[----:B------:R-:W3:Y:S04]  /*0330*/  LDG.E.64 R16, desc[UR8][R4.64] ;  /* 0x0000000804107981 */ /* 0x000ee8000c1e1b00 */
[----:B------:R-:W3:Y:S04]  /*0340*/  LDG.E.64 R18, desc[UR8][R18.64] ;  /* 0x0000000812127981 */ /* 0x000ee8000c1e1b00 */
[----:B---3--:R1:W-:Y:S04]  /*0350*/  STG.E.64 desc[UR8][R18.64], R16 ;  /* 0x0000001012007986 */ /* 0x0083e8000c101b08 */
[----:B0-----:R-:W3:Y:S02]  /*0360*/  LDG.E.64 R12, desc[UR8][R6.64+-0x18] ;  /* 0xffffe808060c7981 */ /* 0x001ee4000c1e1b00 */
[----:B---3--:R-:W-:-:S02]  /*0370*/  IMAD.WIDE R22, R0, 0x28, R12 ;  /* 0x0000002800167825 */ /* 0x008fc400078e020c */
[----:B------:R-:W3:Y:S04]  /*0380*/  LDG.E.64 R12, desc[UR8][R10.64+-0x8] ;  /* 0xfffff8080a0c7981 */ /* 0x000ee8000c1e1b00 */
[----:B------:R-:W3:Y:S04]  /*0390*/  LDG.E.64 R22, desc[UR8][R22.64+0x8] ;  /* 0x0000080816167981 */ /* 0x000ee8000c1e1b00 */
[----:B---3--:R0:W-:Y:S04]  /*03a0*/  STG.E.64 desc[UR8][R22.64], R12 ;  /* 0x0000000c16007986 */ /* 0x0081e8000c101b08 */
[----:B--2---:R-:W2:Y:S02]  /*03b0*/  LDG.E.64 R14, desc[UR8][R6.64+-0x18] ;  /* 0xffffe808060e7981 */ /* 0x004ea4000c1e1b00 */
        /* <DEDUP_REMOVED lines=44> */
[----:B--2---:R-:W2:Y:S01]  /*0680*/  LDG.E.64 R14, desc[UR8][R6.64+0x18] ;  /* 0x00001808060e7981 */ /* 0x004ea2000c1e1b00 */
[----:B------:R-:W-:-:S04]  /*0690*/  IADD3 R9, PT, PT, R9, 0x4, RZ ;  /* 0x0000000409097810 */ /* 0x000fc80007ffe0ff */
[----:B------:R-:W-:Y:S01]  /*06a0*/  ISETP.NE.AND P1, PT, R9, RZ, PT ;  /* 0x000000ff0900720c */ /* 0x000fe20003f25270 */
[----:B--2---:R-:W-:Y:S02]  /*06b0*/  IMAD.WIDE R24, R0, 0x28, R14 ;  /* 0x0000002800187825 */ /* 0x004fe400078e020e */
[----:B------:R-:W2:Y:S04]  /*06c0*/  LDG.E.64 R14, desc[UR8][R10.64+0x10] ;  /* 0x000010080a0e7981 */ /* 0x000ea8000c1e1b00 */
[----:B------:R-:W2:Y:S01]  /*06d0*/  LDG.E.64 R24, desc[UR8][R24.64+0x8] ;  /* 0x0000080818187981 */ /* 0x000ea2000c1e1b00 */
[----:B------:R-:W-:Y:S02]  /*06e0*/  IADD3 R6, P2, PT, R6, 0x60, RZ ;  /* 0x0000006006067810 */ /* 0x000fe40007f5e0ff */
[----:B------:R-:W-:-:S02]  /*06f0*/  IADD3 R8, PT, PT, R8, 0x4, RZ ;  /* 0x0000000408087810 */ /* 0x000fc40007ffe0ff */
[----:B------:R-:W-:Y:S01]  /*0700*/  IADD3.X R7, PT, PT, RZ, R7, RZ, P2, !PT ;  /* 0x00000007ff077210 */ /* 0x000fe200017fe4ff */
[----:B--2---:R1:W-:Y:S01]  /*0710*/  STG.E.64 desc[UR8][R24.64+0x8], R14 ;  /* 0x0000080e18007986 */ /* 0x0043e2000c101b08 */
[----:B------:R-:W-:Y:S07]  /*0720*/  @P1 BRA `(.L_x_30) ;  /* 0xfffffff8009c1947 */ /* 0x000fee000383ffff */
.L_x_29:
[----:B0-----:R-:W-:Y:S05]  /*0730*/  @!P0 EXIT ;  /* 0x000000000000894d */ /* 0x001fea0003800000 */
[----:B------:R-:W-:Y:S02]  /*0740*/  ISETP.NE.AND P0, PT, R20, 0x1, PT ;  /* 0x000000011400780c */ /* 0x000fe40003f05270 */
[----:B------:R-:W-:-:S04]  /*0750*/  LOP3.LUT R2, R2, 0x1, RZ, 0xc0, !PT ;  /* 0x0000000102027812 */ /* 0x000fc800078ec0ff */
[----:B------:R-:W-:-:S07]  /*0760*/  ISETP.NE.U32.AND P1, PT, R2, 0x1, PT ;  /* 0x000000010200780c */ /* 0x000fce0003f25070 */
[----:B------:R-:W-:Y:S06]  /*0770*/  @!P0 BRA `(.L_x_31) ;  /* 0x0000000000bc8947 */ /* 0x000fec0003800000 */
[----:B------:R-:W0:Y:S02]  /*0780*/  LDC.64 R4, c[0x0][0x380] ;  /* 0x0000e000ff047b82 */ /* 0x000e240000000a00 */
[----:B0-----:R-:W-:-:S05]  /*0790*/  IMAD.WIDE.U32 R4, R3, 0x18, R4 ;  /* 0x0000001803047825 */ /* 0x001fca00078e0004 */
[----:B------:R-:W1:Y:S01]  /*07a0*/  LDG.E.64 R8, desc[UR8][R4.64] ;  /* 0x0000000804087981 */ /* 0x000e62000c1e1b00 */
[----:B------:R-:W0:Y:S03]  /*07b0*/  LDC.64 R6, c[0x0][0x388] ;  /* 0x0000e200ff067b82 */ /* 0x000e260000000a00 */
[----:B0-----:R-:W2:Y:S01]  /*07c0*/  LDG.E.64 R10, desc[UR8][R6.64] ;  /* 0x00000008060a7981 */ /* 0x001ea2000c1e1b00 */
[----:B-1----:R-:W-:-:S04]  /*07d0*/  IMAD.WIDE R12, R0, 0x28, R8 ;  /* 0x00000028000c7825 */ /* 0x002fc800078e0208 */
[----:B------:R-:W0:Y:S02]  /*07e0*/  LDC.64 R8, c[0x0][0x390] ;  /* 0x0000e400ff087b82 */ /* 0x000e240000000a00 */
[----:B------:R-:W2:Y:S01]  /*07f0*/  LDG.E.64 R12, desc[UR8][R12.64] ;  /* 0x000000080c0c7981 */ /* 0x000ea2000c1e1b00 */
[----:B------:R-:W-:-:S03]  /*0800*/  IADD3 R17, PT, PT, R0, R3, RZ ;  /* 0x0000000300117210 */ /* 0x000fc60007ffe0ff */
[----:B--2---:R1:W-:Y:S04]  /*0810*/  STG.E.64 desc[UR8][R12.64], R10 ;  /* 0x0000000a0c007986 */ /* 0x0043e8000c101b08 */
[----:B------:R-:W2:Y:S01]  /*0820*/  LDG.E.64 R14, desc[UR8][R4.64] ;  /* 0x00000008040e7981 */ /* 0x000ea2000c1e1b00 */
[----:B0-----:R-:W-:-:S04]  /*0830*/  IMAD.WIDE R8, R17, 0x8, R8 ;  /* 0x0000000811087825 */ /* 0x001fc800078e0208 */
[C---:B--2---:R-:W-:Y:S02]  /*0840*/  IMAD.WIDE R16, R0.reuse, 0x28, R14 ;  /* 0x0000002800107825 */ /* 0x044fe400078e020e */
[----:B------:R-:W2:Y:S04]  /*0850*/  LDG.E.64 R14, desc[UR8][R8.64] ;  /* 0x00000008080e7981 */ /* 0x000ea8000c1e1b00 */
[----:B------:R-:W2:Y:S04]  /*0860*/  LDG.E.64 R16, desc[UR8][R16.64+0x8] ;  /* 0x0000080810107981 */ /* 0x000ea8000c1e1b00 */
[----:B--2---:R0:W-:Y:S04]  /*0870*/  STG.E.64 desc[UR8][R16.64], R14 ;  /* 0x0000000e10007986 */ /* 0x0041e8000c101b08 */
[----:B------:R-:W2:Y:S04]  /*0880*/  LDG.E.64 R18, desc[UR8][R4.64] ;  /* 0x0000000804127981 */ /* 0x000ea8000c1e1b00 */
[----:B-1----:R-:W3:Y:S01]  /*0890*/  LDG.E.64 R10, desc[UR8][R6.64+0x8] ;  /* 0x00000808060a7981 */ /* 0x002ee2000c1e1b00 */
        /* <DEDUP_REMOVED lines=8> */
[----:B0-----:R-:W3:Y:S02]  /*0920*/  LDG.E.64 R14, desc[UR8][R4.64+0x18] ;  /* 0x00001808040e7981 */ /* 0x001ee4000c1e1b00 */
[----:B---3--:R-:W-:-:S02]  /*0930*/  IMAD.WIDE R16, R0, 0x28, R14 ;  /* 0x0000002800107825 */ /* 0x008fc400078e020e */
[----:B------:R-:W3:Y:S04]  /*0940*/  LDG.E.64 R14, desc[UR8][R6.64] ;  /* 0x00000008060e7981 */ /* 0x000ee8000c1e1b00 */
[----:B------:R-:W3:Y:S04]  /*0950*/  LDG.E.64 R16, desc[UR8][R16.64] ;  /* 0x0000000810107981 */ /* 0x000ee8000c1e1b00 */
[----:B---3--:R0:W-:Y:S04]  /*0960*/  STG.E.64 desc[UR8][R16.64], R14 ;  /* 0x0000000e10007986 */ /* 0x0081e8000c101b08 */
[----:B-1----:R-:W3:Y:S02]  /*0970*/  LDG.E.64 R10, desc[UR8][R4.64+0x18] ;  /* 0x00001808040a7981 */ /* 0x002ee4000c1e1b00 */
        /* <DEDUP_REMOVED lines=9> */
[----:B0-----:R-:W2:Y:S02]  /*0a10*/  LDG.E.64 R14, desc[UR8][R4.64+0x18] ;  /* 0x00001808040e7981 */ /* 0x001ea4000c1e1b00 */
[----:B--2---:R-:W-:-:S02]  /*0a20*/  IMAD.WIDE R16, R0, 0x28, R14 ;  /* 0x0000002800107825 */ /* 0x004fc400078e020e */
[----:B------:R-:W2:Y:S04]  /*0a30*/  LDG.E.64 R14, desc[UR8][R8.64+0x10] ;  /* 0x00001008080e7981 */ /* 0x000ea8000c1e1b00 */
[----:B------:R-:W2:Y:S01]  /*0a40*/  LDG.E.64 R16, desc[UR8][R16.64+0x8] ;  /* 0x0000080810107981 */ /* 0x000ea2000c1e1b00 */
[----:B------:R-:W-:-:S03]  /*0a50*/  IADD3 R3, PT, PT, R3, 0x2, RZ ;  /* 0x0000000203037810 */ /* 0x000fc60007ffe0ff */
[----:B--2---:R3:W-:Y:S04]  /*0a60*/  STG.E.64 desc[UR8][R16.64+0x8], R14 ;  /* 0x0000080e10007986 */ /* 0x0047e8000c101b08 */
.L_x_31:
[----:B------:R-:W-:Y:S05]  /*0a70*/  @P1 EXIT ;  /* 0x000000000000194d */ /* 0x000fea0003800000 */
[----:B------:R-:W0:Y:S08]  /*0a80*/  LDC.64 R4, c[0x0][0x380] ;  /* 0x0000e000ff047b82 */ /* 0x000e300000000a00 */
[----:B------:R-:W2:Y:S08]  /*0a90*/  LDC.64 R6, c[0x0][0x388] ;  /* 0x0000e200ff067b82 */ /* 0x000eb00000000a00 */
[----:B-1-3--:R-:W1:Y:S01]  /*0aa0*/  LDC.64 R14, c[0x0][0x390] ;  /* 0x0000e400ff0e7b82 */ /* 0x00ae620000000a00 */
[----:B0-----:R-:W-:-:S05]  /*0ab0*/  IMAD.WIDE.U32 R4, R3, 0x18, R4 ;  /* 0x0000001803047825 */ /* 0x001fca00078e0004 */
[----:B------:R-:W3:Y:S02]  /*0ac0*/  LDG.E.64 R8, desc[UR8][R4.64] ;  /* 0x0000000804087981 */ /* 0x000ee4000c1e1b00 */
[C---:B---3--:R-:W-:Y:S02]  /*0ad0*/  IMAD.WIDE R10, R0.reuse, 0x28, R8 ;  /* 0x00000028000a7825 */ /* 0x048fe400078e0208 */
[----:B--2---:R-:W2:Y:S04]  /*0ae0*/  LDG.E.64 R8, desc[UR8][R6.64] ;  /* 0x0000000806087981 */ /* 0x004ea8000c1e1b00 */
[----:B------:R-:W2:Y:S01]  /*0af0*/  LDG.E.64 R10, desc[UR8][R10.64] ;  /* 0x000000080a0a7981 */ /* 0x000ea2000c1e1b00 */
[----:B------:R-:W-:-:S03]  /*0b00*/  IADD3 R3, PT, PT, R0, R3, RZ ;  /* 0x0000000300037210 */ /* 0x000fc60007ffe0ff */
[----:B--2---:R0:W-:Y:S04]  /*0b10*/  STG.E.64 desc[UR8][R10.64], R8 ;  /* 0x000000080a007986 */ /* 0x0041e8000c101b08 */
[----:B------:R-:W2:Y:S01]  /*0b20*/  LDG.E.64 R12, desc[UR8][R4.64] ;  /* 0x00000008040c7981 */ /* 0x000ea2000c1e1b00 */
[----:B-1----:R-:W-:-:S04]  /*0b30*/  IMAD.WIDE R2, R3, 0x8, R14 ;  /* 0x0000000803027825 */ /* 0x002fc800078e020e */
[C---:B--2---:R-:W-:Y:S02]  /*0b40*/  IMAD.WIDE R14, R0.reuse, 0x28, R12 ;  /* 0x00000028000e7825 */ /* 0x044fe400078e020c */
[----:B------:R-:W2:Y:S04]  /*0b50*/  LDG.E.64 R12, desc[UR8][R2.64] ;  /* 0x00000008020c7981 */ /* 0x000ea8000c1e1b00 */
[----:B------:R-:W2:Y:S04]  /*0b60*/  LDG.E.64 R14, desc[UR8][R14.64+0x8] ;  /* 0x000008080e0e7981 */ /* 0x000ea8000c1e1b00 */
[----:B--2---:R-:W-:Y:S04]  /*0b70*/  STG.E.64 desc[UR8][R14.64], R12 ;  /* 0x0000000c0e007986 */ /* 0x004fe8000c101b08 */
[----:B------:R-:W2:Y:S04]  /*0b80*/  LDG.E.64 R16, desc[UR8][R4.64] ;  /* 0x0000000804107981 */ /* 0x000ea8000c1e1b00 */
[----:B------:R-:W3:Y:S01]  /*0b90*/  LDG.E.64 R6, desc[UR8][R6.64+0x8] ;  /* 0x0000080806067981 */ /* 0x000ee2000c1e1b00 */
[----:B--2---:R-:W-:-:S06]  /*0ba0*/  IMAD.WIDE R16, R0, 0x28, R16 ;  /* 0x0000002800107825 */ /* 0x004fcc00078e0210 */
[----:B------:R-:W3:Y:S04]  /*0bb0*/  LDG.E.64 R16, desc[UR8][R16.64] ;  /* 0x0000000810107981 */ /* 0x000ee8000c1e1b00 */
[----:B---3--:R-:W-:Y:S04]  /*0bc0*/  STG.E.64 desc[UR8][R16.64+0x8], R6 ;  /* 0x0000080610007986 */ /* 0x008fe8000c101b08 */
[----:B0-----:R-:W2:Y:S02]  /*0bd0*/  LDG.E.64 R8, desc[UR8][R4.64] ;  /* 0x0000000804087981 */ /* 0x001ea4000c1e1b00 */
[----:B--2---:R-:W-:-:S02]  /*0be0*/  IMAD.WIDE R10, R0, 0x28, R8 ;  /* 0x00000028000a7825 */ /* 0x004fc400078e0208 */
[----:B------:R-:W2:Y:S04]  /*0bf0*/  LDG.E.64 R8, desc[UR8][R2.64+0x8] ;  /* 0x0000080802087981 */ /* 0x000ea8000c1e1b00 */
[----:B------:R-:W2:Y:S04]  /*0c00*/  LDG.E.64 R10, desc[UR8][R10.64+0x8] ;  /* 0x000008080a0a7981 */ /* 0x000ea8000c1e1b00 */
[----:B--2---:R-:W-:Y:S01]  /*0c10*/  STG.E.64 desc[UR8][R10.64+0x8], R8 ;  /* 0x000008080a007986 */ /* 0x004fe2000c101b08 */
[----:B------:R-:W-:Y:S05]  /*0c20*/  EXIT ;  /* 0x000000000000794d */ /* 0x000fea0003800000 */
.L_x_32:
        /* <DEDUP_REMOVED lines=13> */
.L_x_55:


//--------------------- .text._Z15gpuGenerateRandPd --------------------------
	.section	.text._Z15gpuGenerateRandPd,"ax",@progbits
	.align	128
        .global         _Z15gpuGenerateRandPd
        .type           _Z15gpuGenerateRandPd,@function
        .size           _Z15gpuGenerateRandPd,(.L_x_56 - _Z15gpuGenerateRandPd)
        .other          _Z15gpuGenerateRandPd,@"STO_CUDA_ENTRY STV_DEFAULT"
_Z15gpuGenerateRandPd:
.text._Z15gpuGenerateRandPd:
[----:B------:R-:W0:Y:S01]  /*0000*/  LDC R1, c[0x0][0x37c] ;  /* 0x0000df00ff017b82 */ /* 0x000e220000000800 */
[----:B------:R-:W1:Y:S07]  /*0010*/  S2R R4, SR_TID.X ;  /* 0x0000000000047919 */ /* 0x000e6e0000002100 */
[----:B------:R-:W1:Y:S01]  /*0020*/  S2UR UR4, SR_CTAID.X ;  /* 0x00000000000479c3 */ /* 0x000e620000002500 */
[----:B0-----:R-:W-:Y:S01]  /*0030*/  VIADD R1, R1, 0xffffffd0 ;  /* 0xffffffd001017836 */ /* 0x001fe20000000000 */
[----:B------:R-:W0:Y:S01]  /*0040*/  LDCU.64 UR6, c[0x0][0x358] ;  /* 0x00006b00ff0677ac */ /* 0x000e220008000a00 */
[----:B------:R-:W-:Y:S01]  /*0050*/  IMAD.MOV.U32 R6, RZ, RZ, 0x2abc4dd5 ;  /* 0x2abc4dd5ff067424 */ /* 0x000fe200078e00ff */
[----:B------:R-:W-:Y:S01]  /*0060*/  BSSY.RECONVERGENT B0, `(.L_x_33) ;  /* 0x0000260000007945 */ /* 0x000fe20003800200 */
[----:B------:R-:W-:-:S02]  /*0070*/  IMAD.MOV.U32 R7, RZ, RZ, 0x58213ed2 ;  /* 0x58213ed2ff077424 */ /* 0x000fc400078e00ff */
[----:B------:R-:W-:Y:S01]  /*0080*/  IMAD.MOV.U32 R8, RZ, RZ, 0x455f2458 ;  /* 0x455f2458ff087424 */ /* 0x000fe200078e00ff */
[----:B------:R-:W1:Y:S01]  /*0090*/  LDC R3, c[0x0][0x360] ;  /* 0x0000d800ff037b82 */ /* 0x000e620000000800 */
[----:B------:R-:W-:Y:S01]  /*00a0*/  IMAD.MOV.U32 R9, RZ, RZ, -0x75bd8fc ;  /* 0xf8a42704ff097424 */ /* 0x000fe200078e00ff */
[----:B------:R2:W-:Y:S01]  /*00b0*/  STL.64 [R1], R6 ;  /* 0x0000000601007387 */ /* 0x0005e20000100a00 */
[----:B------:R-:W-:Y:S02]  /*00c0*/  IMAD.MOV.U32 R10, RZ, RZ, -0x23270784 ;  /* 0xdcd8f87cff0a7424 */ /* 0x000fe400078e00ff */
[----:B------:R-:W-:Y:S01]  /*00d0*/  IMAD.MOV.U32 R11, RZ, RZ, 0x511db0d6 ;  /* 0x511db0d6ff0b7424 */ /* 0x000fe200078e00ff */
[----:B------:R2:W-:Y:S01]  /*00e0*/  STL.64 [R1+0x8], R8 ;  /* 0x0000080801007387 */ /* 0x0005e20000100a00 */
[----:B------:R-:W-:-:S03]  /*00f0*/  IMAD.MOV.U32 R0, RZ, RZ, 0x58213ed2 ;  /* 0x58213ed2ff007424 */ /* 0x000fc600078e00ff */
[----:B------:R2:W-:Y:S01]  /*0100*/  STL.64 [R1+0x10], R10 ;  /* 0x0000100a01007387 */ /* 0x0005e20000100a00 */
[----:B-1----:R-:W-:Y:S02]  /*0110*/  IMAD R4, R3, UR4, R4 ;  /* 0x0000000403047c24 */ /* 0x002fe4000f8e0204 */
[----:B------:R-:W-:-:S03]  /*0120*/  IMAD.MOV.U32 R3, RZ, RZ, 0x511db0d6 ;  /* 0x511db0d6ff037424 */ /* 0x000fc600078e00ff */
[----:B------:R-:W-:Y:S02]  /*0130*/  ISETP.NE.AND P0, PT, R4, RZ, PT ;  /* 0x000000ff0400720c */ /* 0x000fe40003f05270 */
[----:B------:R-:W-:-:S11]  /*0140*/  SHF.R.S32.HI R2, RZ, 0x1f, R4 ;  /* 0x0000001fff027819 */ /* 0x000fd60000011404 */
[----:B0-2---:R-:W-:Y:S05]  /*0150*/  @!P0 BRA `(.L_x_34) ;  /* 0x0000002400408947 */ /* 0x005fea0003800000 */
[----:B------:R-:W-:Y:S02]  /*0160*/  IMAD.MOV.U32 R13, RZ, RZ, R2 ;  /* 0x000000ffff0d7224 */ /* 0x000fe400078e0002 */
[----:B------:R-:W-:Y:S02]  /*0170*/  IMAD.MOV.U32 R11, RZ, RZ, RZ ;  /* 0x000000ffff0b7224 */ /* 0x000fe400078e00ff */
[----:B------:R-:W-:Y:S02]  /*0180*/  IMAD.MOV.U32 R0, RZ, RZ, 0x58213ed2 ;  /* 0x58213ed2ff007424 */ /* 0x000fe400078e00ff */
[----:B------:R-:W-:Y:S02]  /*0190*/  IMAD.MOV.U32 R10, RZ, RZ, R4 ;  /* 0x000000ffff0a7224 */ /* 0x000fe400078e0004 */
[----:B------:R-:W-:-:S07]  /*01a0*/  IMAD.MOV.U32 R3, RZ, RZ, 0x511db0d6 ;  /* 0x511db0d6ff037424 */ /* 0x000fce00078e00ff */
.L_x_43:
[----:B0-----:R-:W-:Y:S01]  /*01b0*/  LOP3.LUT R2, R10, 0x3, RZ, 0xc0, !PT ;  /* 0x000000030a027812 */ /* 0x001fe200078ec0ff */
[----:B------:R-:W-:Y:S03]  /*01c0*/  BSSY.RECONVERGENT B1, `(.L_x_35) ;  /* 0x0000243000017945 */ /* 0x000fe60003800200 */
[----:B------:R-:W-:-:S04]  /*01d0*/  ISETP.NE.U32.AND P0, PT, R2, RZ, PT ;  /* 0x000000ff0200720c */ /* 0x000fc80003f05070 */
[----:B------:R-:W-:-:S13]  /*01e0*/  ISETP.NE.AND.EX P0, PT, RZ, RZ, PT, P0 ;  /* 0x000000ffff00720c */ /* 0x000fda0003f05300 */
[----:B------:R-:W-:Y:S05]  /*01f0*/  @!P0 BRA `(.L_x_36) ;  /* 0x0000002000fc8947 */ /* 0x000fea0003800000 */
[----:B------:R-:W0:Y:S01]  /*0200*/  LDC.64 R8, c[0x4][0x8] ;  /* 0x01000200ff087b82 */ /* 0x000e220000000a00 */
[----:B------:R-:W-:Y:S01]  /*0210*/  IMAD.MOV.U32 R0, RZ, RZ, RZ ;  /* 0x000000ffff007224 */ /* 0x000fe200078e00ff */
[----:B------:R-:W-:Y:S01]  /*0220*/  CS2R R2, SRZ ;  /* 0x0000000000027805 */ /* 0x000fe2000001ff00 */
[----:B------:R-:W-:Y:S01]  /*0230*/  IMAD.MOV.U32 R12, RZ, RZ, RZ ;  /* 0x000000ffff0c7224 */ /* 0x000fe200078e00ff */
[----:B------:R-:W-:Y:S01]  /*0240*/  CS2R R6, SRZ ;  /* 0x0000000000067805 */ /* 0x000fe2000001ff00 */
[----:B0-----:R-:W-:-:S07]  /*0250*/  IMAD.WIDE.U32 R8, R11, 0xc80, R8 ;  /* 0x00000c800b087825 */ /* 0x001fce00078e0008 */
.L_x_38:
[----:B------:R-:W-:-:S06]  /*0260*/  IMAD R5, R12, 0x4, R1 ;  /* 0x000000040c057824 */ /* 0x000fcc00078e0201 */
[----:B------:R-:W5:Y:S01]  /*0270*/  LDL R5, [R5+0x4] ;  /* 0x0000040005057983 */ /* 0x000f620000100800 */
[----:B------:R-:W-:-:S05]  /*0280*/  UMOV UR4, URZ ;  /* 0x000000ff00047c82 */ /* 0x000fca0008000000 */
.L_x_37:
[----:B-----5:R-:W-:Y:S01]  /*0290*/  SHF.R.U32.HI R20, RZ, UR4, R5 ;  /* 0x00000004ff147c19 */ /* 0x020fe20008011605 */
[----:B------:R-:W-:-:S03]  /*02a0*/  IMAD.SHL.U32 R14, R12, 0x20, RZ ;  /* 0x000000200c0e7824 */ /* 0x000fc600078e00ff */
[----:B------:R-:W-:Y:S01]  /*02b0*/  LOP3.LUT R15, R20, 0x1, RZ, 0xc0, !PT ;  /* 0x00000001140f7812 */ /* 0x000fe200078ec0ff */
[----:B------:R-:W-:-:S03]  /*02c0*/  VIADD R14, R14, UR4 ;  /* 0x000000040e0e7c36 */ /* 0x000fc60008000000 */
[----:B------:R-:W-:Y:S01]  /*02d0*/  ISETP.NE.U32.AND P0, PT, R15, 0x1, PT ;  /* 0x000000010f00780c */ /* 0x000fe20003f05070 */
[----:B------:R-:W-:-:S03]  /*02e0*/  IMAD R15, R14, 0x5, RZ ;  /* 0x000000050e0f7824 */ /* 0x000fc600078e02ff */
[----:B------:R-:W-:Y:S01]  /*02f0*/  R2P PR, R20, 0x7e ;  /* 0x0000007e14007804 */ /* 0x000fe20000000000 */
[----:B------:R-:W-:-:S08]  /*0300*/  IMAD.WIDE.U32 R14, R15, 0x4, R8 ;  /* 0x000000040f0e7825 */ /* 0x000fd000078e0008 */
[----:B------:R-:W2:Y:S04]  /*0310*/  @!P0 LDG.E R17, desc[UR6][R14.64] ;  /* 0x000000060e118981 */ /* 0x000ea8000c1e1900 */
[----:B------:R-:W3:Y:S04]  /*0320*/  @P1 LDG.E R19, desc[UR6][R14.64+0x14] ;  /* 0x000014060e131981 */ /* 0x000ee8000c1e1900 */
[----:B------:R-:W4:Y:S04]  /*0330*/  @P2 LDG.E R21, desc[UR6][R14.64+0x28] ;  /* 0x000028060e152981 */ /* 0x000f28000c1e1900 */
[----:B------:R-:W4:Y:S04]  /*0340*/  @P3 LDG.E R23, desc[UR6][R14.64+0x3c] ;  /* 0x00003c060e173981 */ /* 0x000f28000c1e1900 */
[----:B------:R-:W4:Y:S04]  /*0350*/  @!P0 LDG.E R16, desc[UR6][R14.64+0x8] ;  /* 0x000008060e108981 */ /* 0x000f28000c1e1900 */
[----:B------:R-:W4:Y:S04]  /*0360*/  @P4 LDG.E R25, desc[UR6][R14.64+0x50] ;  /* 0x000050060e194981 */ /* 0x000f28000c1e1900 */
[----:B------:R-:W4:Y:S04]  /*0370*/  @!P0 LDG.E R18, desc[UR6][R14.64+0x10] ;  /* 0x000010060e128981 */ /* 0x000f28000c1e1900 */
[----:B------:R-:W4:Y:S04]  /*0380*/  @P1 LDG.E R22, desc[UR6][R14.64+0x1c] ;  /* 0x00001c060e161981 */ /* 0x000f28000c1e1900 */
[----:B------:R-:W4:Y:S04]  /*0390*/  @P1 LDG.E R24, desc[UR6][R14.64+0x24] ;  /* 0x000024060e181981 */ /* 0x000f28000c1e1900 */
[----:B------:R-:W4:Y:S01]  /*03a0*/  @P6 LDG.E R27, desc[UR6][R14.64+0x78] ;  /* 0x000078060e1b6981 */ /* 0x000f22000c1e1900 */
[----:B--2---:R-:W-:-:S03]  /*03b0*/  @!P0 LOP3.LUT R0, R0, R17, RZ, 0x3c, !PT ;  /* 0x0000001100008212 */ /* 0x004fc600078e3cff */
[----:B------:R-:W2:Y:S01]  /*03c0*/  @!P0 LDG.E R17, desc[UR6][R14.64+0x4] ;  /* 0x000004060e118981 */ /* 0x000ea2000c1e1900 */
[----:B---3--:R-:W-:-:S03]  /*03d0*/  @P1 LOP3.LUT R0, R0, R19, RZ, 0x3c, !PT ;  /* 0x0000001300001212 */ /* 0x008fc600078e3cff */
[----:B------:R-:W3:Y:S01]  /*03e0*/  @!P0 LDG.E R19, desc[UR6][R14.64+0xc] ;  /* 0x00000c060e138981 */ /* 0x000ee2000c1e1900 */
[----:B----4-:R-:W-:-:S03]  /*03f0*/  @P2 LOP3.LUT R0, R0, R21, RZ, 0x3c, !PT ;  /* 0x0000001500002212 */ /* 0x010fc600078e3cff */
[----:B------:R-:W4:Y:S01]  /*0400*/  @P1 LDG.E R21, desc[UR6][R14.64+0x18] ;  /* 0x000018060e151981 */ /* 0x000f22000c1e1900 */
[----:B------:R-:W-:-:S03]  /*0410*/  @P3 LOP3.LUT R0, R0, R23, RZ, 0x3c, !PT ;  /* 0x0000001700003212 */ /* 0x000fc600078e3cff */
[----:B------:R-:W4:Y:S01]  /*0420*/  @P5 LDG.E R23, desc[UR6][R14.64+0x64] ;  /* 0x000064060e175981 */ /* 0x000f22000c1e1900 */
[----:B------:R-:W-:-:S03]  /*0430*/  @!P0 LOP3.LUT R7, R7, R16, RZ, 0x3c, !PT ;  /* 0x0000001007078212 */ /* 0x000fc600078e3cff */
[----:B------:R-:W4:Y:S01]  /*0440*/  @P2 LDG.E R16, desc[UR6][R14.64+0x30] ;  /* 0x000030060e102981 */ /* 0x000f22000c1e1900 */
[----:B------:R-:W-:-:S03]  /*0450*/  @P4 LOP3.LUT R0, R0, R25, RZ, 0x3c, !PT ;  /* 0x0000001900004212 */ /* 0x000fc600078e3cff */
[----:B------:R-:W4:Y:S01]  /*0460*/  @P3 LDG.E R25, desc[UR6][R14.64+0x48] ;  /* 0x000048060e193981 */ /* 0x000f22000c1e1900 */
[----:B------:R-:W-:-:S03]  /*0470*/  @!P0 LOP3.LUT R3, R3, R18, RZ, 0x3c, !PT ;  /* 0x0000001203038212 */ /* 0x000fc600078e3cff */
[----:B------:R-:W4:Y:S01]  /*0480*/  @P2 LDG.E R18, desc[UR6][R14.64+0x38] ;  /* 0x000038060e122981 */ /* 0x000f22000c1e1900 */
[----:B------:R-:W-:-:S03]  /*0490*/  @P1 LOP3.LUT R7, R7, R22, RZ, 0x3c, !PT ;  /* 0x0000001607071212 */ /* 0x000fc600078e3cff */
[----:B------:R-:W4:Y:S01]  /*04a0*/  @P3 LDG.E R22, desc[UR6][R14.64+0x44] ;  /* 0x000044060e163981 */ /* 0x000f22000c1e1900 */
[----:B--2---:R-:W-:-:S03]  /*04b0*/  @!P0 LOP3.LUT R6, R6, R17, RZ, 0x3c, !PT ;  /* 0x0000001106068212 */ /* 0x004fc600078e3cff */
[----:B------:R-:W2:Y:S01]  /*04c0*/  @P1 LDG.E R17, desc[UR6][R14.64+0x20] ;  /* 0x000020060e111981 */ /* 0x000ea2000c1e1900 */
[----:B---3--:R-:W-:-:S03]  /*04d0*/  @!P0 LOP3.LUT R2, R2, R19, RZ, 0x3c, !PT ;  /* 0x0000001302028212 */ /* 0x008fc600078e3cff */
[----:B------:R-:W3:Y:S01]  /*04e0*/  @P2 LDG.E R19, desc[UR6][R14.64+0x2c] ;  /* 0x00002c060e132981 */ /* 0x000ee2000c1e1900 */
[----:B----4-:R-:W-:-:S03]  /*04f0*/  @P1 LOP3.LUT R6, R6, R21, RZ, 0x3c, !PT ;  /* 0x0000001506061212 */ /* 0x010fc600078e3cff */
[----:B------:R-:W4:Y:S01]  /*0500*/  @P2 LDG.E R21, desc[UR6][R14.64+0x34] ;  /* 0x000034060e152981 */ /* 0x000f22000c1e1900 */
[----:B------:R-:W-:-:S03]  /*0510*/  @P5 LOP3.LUT R0, R0, R23, RZ, 0x3c, !PT ;  /* 0x0000001700005212 */ /* 0x000fc600078e3cff */
[----:B------:R-:W4:Y:S01]  /*0520*/  @P3 LDG.E R23, desc[UR6][R14.64+0x40] ;  /* 0x000040060e173981 */ /* 0x000f22000c1e1900 */
[----:B------:R-:W-:Y:S02]  /*0530*/  @P1 LOP3.LUT R3, R3, R24, RZ, 0x3c, !PT ;  /* 0x0000001803031212 */ /* 0x000fe400078e3cff */
[----:B------:R-:W-:Y:S01]  /*0540*/  @P2 LOP3.LUT R7, R7, R16, RZ, 0x3c, !PT ;  /* 0x0000001007072212 */ /* 0x000fe200078e3cff */
[----:B------:R-:W4:Y:S04]  /*0550*/  @P5 LDG.E R24, desc[UR6][R14.64+0x6c] ;  /* 0x00006c060e185981 */ /* 0x000f28000c1e1900 */
[----:B------:R-:W4:Y:S01]  /*0560*/  @P3 LDG.E R16, desc[UR6][R14.64+0x4c] ;  /* 0x00004c060e103981 */ /* 0x000f22000c1e1900 */
[----:B------:R-:W-:-:S03]  /*0570*/  @P2 LOP3.LUT R3, R3, R18, RZ, 0x3c, !PT ;  /* 0x0000001203032212 */ /* 0x000fc600078e3cff */
[----:B------:R-:W4:Y:S01]  /*0580*/  @P4 LDG.E R18, desc[UR6][R14.64+0x58] ;  /* 0x000058060e124981 */ /* 0x000f22000c1e1900 */
[----:B------:R-:W-:-:S03]  /*0590*/  @P3 LOP3.LUT R7, R7, R22, RZ, 0x3c, !PT ;  /* 0x0000001607073212 */ /* 0x000fc600078e3cff */
[----:B------:R-:W4:Y:S01]  /*05a0*/  @P4 LDG.E R22, desc[UR6][R14.64+0x60] ;  /* 0x000060060e164981 */ /* 0x000f22000c1e1900 */
[----:B--2---:R-:W-:-:S03]  /*05b0*/  @P1 LOP3.LUT R2, R2, R17, RZ, 0x3c, !PT ;  /* 0x0000001102021212 */ /* 0x004fc600078e3cff */
[----:B------:R-:W2:Y:S01]  /*05c0*/  @P4 LDG.E R17, desc[UR6][R14.64+0x54] ;  /* 0x000054060e114981 */ /* 0x000ea2000c1e1900 */
[----:B---3--:R-:W-:-:S03]  /*05d0*/  @P2 LOP3.LUT R6, R6, R19, RZ, 0x3c, !PT ;  /* 0x0000001306062212 */ /* 0x008fc600078e3cff */
[----:B------:R-:W3:Y:S01]  /*05e0*/  @P4 LDG.E R19, desc[UR6][R14.64+0x5c] ;  /* 0x00005c060e134981 */ /* 0x000ee2000c1e1900 */
[----:B----4-:R-:W-:-:S03]  /*05f0*/  @P2 LOP3.LUT R2, R2, R21, RZ, 0x3c, !PT ;  /* 0x0000001502022212 */ /* 0x010fc600078e3cff */
[----:B------:R-:W4:Y:S01]  /*0600*/  @P5 LDG.E R21, desc[UR6][R14.64+0x68] ;  /* 0x000068060e155981 */ /* 0x000f22000c1e1900 */
[----:B------:R-:W-:-:S03]  /*0610*/  @P3 LOP3.LUT R6, R6, R23, RZ, 0x3c, !PT ;  /* 0x0000001706063212 */ /* 0x000fc600078e3cff */
[----:B------:R-:W4:Y:S01]  /*0620*/  @P5 LDG.E R23, desc[UR6][R14.64+0x70] ;  /* 0x000070060e175981 */ /* 0x000f22000c1e1900 */
[----:B------:R-:W-:Y:S02]  /*0630*/  LOP3.LUT P0, RZ, R20, 0x80, RZ, 0xc0, !PT ;  /* 0x0000008014ff7812 */ /* 0x000fe4000780c0ff */
[----:B------:R-:W-:Y:S02]  /*0640*/  @P3 LOP3.LUT R2, R2, R25, RZ, 0x3c, !PT ;  /* 0x0000001902023212 */ /* 0x000fe400078e3cff */
[----:B------:R-:W-:Y:S02]  /*0650*/  @P3 LOP3.LUT R3, R3, R16, RZ, 0x3c, !PT ;  /* 0x0000001003033212 */ /* 0x000fe400078e3cff */
[----:B------:R-:W4:Y:S01]  /*0660*/  @P5 LDG.E R16, desc[UR6][R14.64+0x74] ;  /* 0x000074060e105981 */ /* 0x000f22000c1e1900 */
[----:B------:R-:W-:-:S03]  /*0670*/  @P4 LOP3.LUT R7, R7, R18, RZ, 0x3c, !PT ;  /* 0x0000001207074212 */ /* 0x000fc600078e3cff */
[----:B------:R-:W4:Y:S01]  /*0680*/  @P6 LDG.E R18, desc[UR6][R14.64+0x80] ;  /* 0x000080060e126981 */ /* 0x000f22000c1e1900 */
[----:B------:R-:W-:-:S03]  /*0690*/  @P4 LOP3.LUT R3, R3, R22, RZ, 0x3c, !PT ;  /* 0x0000001603034212 */ /* 0x000fc600078e3cff */
[----:B------:R-:W4:Y:S01]  /*06a0*/  @P6 LDG.E R22, desc[UR6][R14.64+0x88] ;  /* 0x000088060e166981 */ /* 0x000f22000c1e1900 */
[----:B------:R-:W-:-:S03]  /*06b0*/  @P5 LOP3.LUT R7, R7, R24, RZ, 0x3c, !PT ;  /* 0x0000001807075212 */ /* 0x000fc600078e3cff */
[----:B------:R-:W4:Y:S04]  /*06c0*/  @P0 LDG.E R25, desc[UR6][R14.64+0x8c] ;  /* 0x00008c060e190981 */ /* 0x000f28000c1e1900 */
[----:B------:R-:W4:Y:S04]  /*06d0*/  @P0 LDG.E R24, desc[UR6][R14.64+0x94] ;  /* 0x000094060e180981 */ /* 0x000f28000c1e1900 */
        /* <DEDUP_REMOVED lines=9> */
[----:B------:R-:W-:Y:S02]  /*0770*/  @P6 LOP3.LUT R0, R0, R27, RZ, 0x3c, !PT ;  /* 0x0000001b00006212 */ /* 0x000fe400078e3cff */
[----:B------:R-:W-:Y:S02]  /*0780*/  @P5 LOP3.LUT R3, R3, R16, RZ, 0x3c, !PT ;  /* 0x0000001003035212 */ /* 0x000fe400078e3cff */
[----:B------:R-:W-:Y:S02]  /*0790*/  @P6 LOP3.LUT R7, R7, R18, RZ, 0x3c, !PT ;  /* 0x0000001207076212 */ /* 0x000fe400078e3cff */
[----:B------:R-:W-:Y:S02]  /*07a0*/  @P6 LOP3.LUT R3, R3, R22, RZ, 0x3c, !PT ;  /* 0x0000001603036212 */ /* 0x000fe400078e3cff */
[----:B------:R-:W-:Y:S02]  /*07b0*/  @P0 LOP3.LUT R0, R0, R25, RZ, 0x3c, !PT ;  /* 0x0000001900000212 */ /* 0x000fe400078e3cff */
[----:B------:R-:W-:-:S02]  /*07c0*/  @P0 LOP3.LUT R7, R7, R24, RZ, 0x3c, !PT ;  /* 0x0000001807070212 */ /* 0x000fc400078e3cff */
[----:B------:R-:W-:Y:S02]  /*07d0*/  @P0 LOP3.LUT R3, R3, R26, RZ, 0x3c, !PT ;  /* 0x0000001a03030212 */ /* 0x000fe400078e3cff */
[----:B--2---:R-:W-:Y:S02]  /*07e0*/  @P6 LOP3.LUT R6, R6, R17, RZ, 0x3c, !PT ;  /* 0x0000001106066212 */ /* 0x004fe400078e3cff */
[----:B---3--:R-:W-:Y:S02]  /*07f0*/  @P6 LOP3.LUT R2, R2, R19, RZ, 0x3c, !PT ;  /* 0x0000001302026212 */ /* 0x008fe400078e3cff */
[----:B----4-:R-:W-:Y:S02]  /*0800*/  @P0 LOP3.LUT R6, R6, R21, RZ, 0x3c, !PT ;  /* 0x0000001506060212 */ /* 0x010fe400078e3cff */
[----:B------:R-:W-:Y:S02]  /*0810*/  @P0 LOP3.LUT R2, R2, R23, RZ, 0x3c, !PT ;  /* 0x0000001702020212 */ /* 0x000fe400078e3cff */
[----:B------:R-:W-:-:S13]  /*0820*/  R2P PR, R20.B1, 0x7f ;  /* 0x0000007f14007804 */ /* 0x000fda0000001000 */
[----:B------:R-:W2:Y:S04]  /*0830*/  @P0 LDG.E R18, desc[UR6][R14.64+0xb0] ;  /* 0x0000b0060e120981 */ /* 0x000ea8000c1e1900 */
[----:B------:R-:W3:Y:S04]  /*0840*/  @P0 LDG.E R21, desc[UR6][R14.64+0xa0] ;  /* 0x0000a0060e150981 */ /* 0x000ee8000c1e1900 */
[----:B------:R-:W4:Y:S04]  /*0850*/  @P0 LDG.E R23, desc[UR6][R14.64+0xa4] ;  /* 0x0000a4060e170981 */ /* 0x000f28000c1e1900 */
[----:B------:R-:W4:Y:S04]  /*0860*/  @P0 LDG.E R16, desc[UR6][R14.64+0xa8] ;  /* 0x0000a8060e100981 */ /* 0x000f28000c1e1900 */
[----:B------:R-:W4:Y:S04]  /*0870*/  @P0 LDG.E R25, desc[UR6][R14.64+0xac] ;  /* 0x0000ac060e190981 */ /* 0x000f28000c1e1900 */
[----:B------:R-:W4:Y:S04]  /*0880*/  @P1 LDG.E R27, desc[UR6][R14.64+0xb4] ;  /* 0x0000b4060e1b1981 */ /* 0x000f28000c1e1900 */
[----:B------:R-:W4:Y:S04]  /*0890*/  @P2 LDG.E R29, desc[UR6][R14.64+0xc8] ;  /* 0x0000c8060e1d2981 */ /* 0x000f28000c1e1900 */
[----:B------:R-:W4:Y:S04]  /*08a0*/  @P3 LDG.E R19, desc[UR6][R14.64+0xdc] ;  /* 0x0000dc060e133981 */ /* 0x000f28000c1e1900 */
        /* <DEDUP_REMOVED lines=12> */
[----:B------:R-:W-:Y:S01]  /*0970*/  LOP3.LUT P0, RZ, R20, 0x8000, RZ, 0xc0, !PT ;  /* 0x0000800014ff7812 */ /* 0x000fe2000780c0ff */
[----:B------:R-:W4:Y:S04]  /*0980*/  @P1 LDG.E R25, desc[UR6][R14.64+0xc0] ;  /* 0x0000c0060e191981 */ /* 0x000f28000c1e1900 */
[----:B------:R-:W4:Y:S01]  /*0990*/  @P1 LDG.E R20, desc[UR6][R14.64+0xc4] ;  /* 0x0000c4060e141981 */ /* 0x000f22000c1e1900 */
[----:B------:R-:W-:-:S03]  /*09a0*/  @P1 LOP3.LUT R0, R0, R27, RZ, 0x3c, !PT ;  /* 0x0000001b00001212 */ /* 0x000fc600078e3cff */
[----:B------:R-:W4:Y:S01]  /*09b0*/  @P2 LDG.E R27, desc[UR6][R14.64+0xcc] ;  /* 0x0000cc060e1b2981 */ /* 0x000f22000c1e1900 */
[----:B------:R-:W-:-:S03]  /*09c0*/  @P2 LOP3.LUT R0, R0, R29, RZ, 0x3c, !PT ;  /* 0x0000001d00002212 */ /* 0x000fc600078e3cff */
[----:B------:R-:W4:Y:S01]  /*09d0*/  @P6 LDG.E R29, desc[UR6][R14.64+0x118] ;  /* 0x000118060e1d6981 */ /* 0x000f22000c1e1900 */
[----:B------:R-:W-:-:S03]  /*09e0*/  @P3 LOP3.LUT R0, R0, R19, RZ, 0x3c, !PT ;  /* 0x0000001300003212 */ /* 0x000fc600078e3cff */
[----:B------:R-:W4:Y:S01]  /*09f0*/  @P2 LDG.E R19, desc[UR6][R14.64+0xd4] ;  /* 0x0000d4060e132981 */ /* 0x000f22000c1e1900 */
[----:B------:R-:W-:-:S03]  /*0a00*/  @P4 LOP3.LUT R0, R0, R17, RZ, 0x3c, !PT ;  /* 0x0000001100004212 */ /* 0x000fc600078e3cff */
[----:B------:R-:W4:Y:S04]  /*0a10*/  @P5 LDG.E R17, desc[UR6][R14.64+0x108] ;  /* 0x000108060e115981 */ /* 0x000f28000c1e1900 */
[----:B------:R-:W4:Y:S01]  /*0a20*/  @P0 LDG.E R26, desc[UR6][R14.64+0x13c] ;  /* 0x00013c060e1a0981 */ /* 0x000f22000c1e1900 */
[----:B--2---:R-:W-:-:S03]  /*0a30*/  @P1 LOP3.LUT R7, R7, R18, RZ, 0x3c, !PT ;  /* 0x0000001207071212 */ /* 0x004fc600078e3cff */
[----:B------:R-:W2:Y:S01]  /*0a40*/  @P4 LDG.E R18, desc[UR6][R14.64+0x100] ;  /* 0x000100060e124981 */ /* 0x000ea2000c1e1900 */
[----:B---3--:R-:W-:Y:S02]  /*0a50*/  @P5 LOP3.LUT R0, R0, R21, RZ, 0x3c, !PT ;  /* 0x0000001500005212 */ /* 0x008fe400078e3cff */
[----:B------:R-:W-:Y:S01]  /*0a60*/  @P2 LOP3.LUT R7, R7, R22, RZ, 0x3c, !PT ;  /* 0x0000001607072212 */ /* 0x000fe200078e3cff */
[----:B------:R-:W3:Y:S01]  /*0a70*/  @P3 LDG.E R21, desc[UR6][R14.64+0xe0] ;  /* 0x0000e0060e153981 */ /* 0x000ee2000c1e1900 */
[----:B----4-:R-:W-:-:S03]  /*0a80*/  @P1 LOP3.LUT R6, R6, R23, RZ, 0x3c, !PT ;  /* 0x0000001706061212 */ /* 0x010fc600078e3cff */
[----:B------:R-:W4:Y:S04]  /*0a90*/  @P3 LDG.E R22, desc[UR6][R14.64+0xec] ;  /* 0x0000ec060e163981 */ /* 0x000f28000c1e1900 */
[----:B------:R-:W2:Y:S01]  /*0aa0*/  @P3 LDG.E R23, desc[UR6][R14.64+0xe8] ;  /* 0x0000e8060e173981 */ /* 0x000ea2000c1e1900 */
[----:B------:R-:W-:-:S03]  /*0ab0*/  @P1 LOP3.LUT R2, R2, R25, RZ, 0x3c, !PT ;  /* 0x0000001902021212 */ /* 0x000fc600078e3cff */
[----:B------:R-:W2:Y:S01]  /*0ac0*/  @P4 LDG.E R25, desc[UR6][R14.64+0xf4] ;  /* 0x0000f4060e194981 */ /* 0x000ea2000c1e1900 */
[----:B------:R-:W-:-:S03]  /*0ad0*/  @P1 LOP3.LUT R3, R3, R20, RZ, 0x3c, !PT ;  /* 0x0000001403031212 */ /* 0x000fc600078e3cff */
[----:B------:R-:W2:Y:S01]  /*0ae0*/  @P3 LDG.E R20, desc[UR6][R14.64+0xe4] ;  /* 0x0000e4060e143981 */ /* 0x000ea2000c1e1900 */
[----:B------:R-:W-:Y:S02]  /*0af0*/  @P2 LOP3.LUT R6, R6, R27, RZ, 0x3c, !PT ;  /* 0x0000001b06062212 */ /* 0x000fe400078e3cff */
[----:B------:R-:W-:Y:S01]  /*0b00*/  @P2 LOP3.LUT R3, R3, R16, RZ, 0x3c, !PT ;  /* 0x0000001003032212 */ /* 0x000fe200078e3cff */
[----:B------:R-:W2:Y:S04]  /*0b10*/  @P4 LDG.E R27, desc[UR6][R14.64+0xfc] ;  /* 0x0000fc060e1b4981 */ /* 0x000ea8000c1e1900 */
[----:B------:R-:W2:Y:S01]  /*0b20*/  @P5 LDG.E R16, desc[UR6][R14.64+0x10c] ;  /* 0x00010c060e105981 */ /* 0x000ea2000c1e1900 */
[----:B------:R-:W-:-:S03]  /*0b30*/  @P2 LOP3.LUT R2, R2, R19, RZ, 0x3c, !PT ;  /* 0x0000001302022212 */ /* 0x000fc600078e3cff */
[----:B------:R-:W2:Y:S01]  /*0b40*/  @P5 LDG.E R19, desc[UR6][R14.64+0x110] ;  /* 0x000110060e135981 */ /* 0x000ea2000c1e1900 */
[----:B------:R-:W-:-:S03]  /*0b50*/  @P6 LOP3.LUT R0, R0, R29, RZ, 0x3c, !PT ;  /* 0x0000001d00006212 */ /* 0x000fc600078e3cff */
[----:B------:R-:W2:Y:S01]  /*0b60*/  @P0 LDG.E R29, desc[UR6][R14.64+0x12c] ;  /* 0x00012c060e1d0981 */ /* 0x000ea2000c1e1900 */
[----:B---3--:R-:W-:-:S03]  /*0b70*/  @P3 LOP3.LUT R6, R6, R21, RZ, 0x3c, !PT ;  /* 0x0000001506063212 */ /* 0x008fc600078e3cff */
[----:B------:R-:W3:Y:S01]  /*0b80*/  @P6 LDG.E R21, desc[UR6][R14.64+0x11c] ;  /* 0x00011c060e156981 */ /* 0x000ee2000c1e1900 */
[----:B----4-:R-:W-:-:S03]  /*0b90*/  @P3 LOP3.LUT R3, R3, R22, RZ, 0x3c, !PT ;  /* 0x0000001603033212 */ /* 0x010fc600078e3cff */
[----:B------:R-:W4:Y:S01]  /*0ba0*/  @P6 LDG.E R22, desc[UR6][R14.64+0x128] ;  /* 0x000128060e166981 */ /* 0x000f22000c1e1900 */
[----:B--2---:R-:W-:Y:S02]  /*0bb0*/  @P3 LOP3.LUT R2, R2, R23, RZ, 0x3c, !PT ;  /* 0x0000001702023212 */ /* 0x004fe400078e3cff */
[----:B------:R-:W-:Y:S01]  /*0bc0*/  @P4 LOP3.LUT R3, R3, R18, RZ, 0x3c, !PT ;  /* 0x0000001203034212 */ /* 0x000fe200078e3cff */
[----:B------:R-:W2:Y:S01]  /*0bd0*/  @P6 LDG.E R23, desc[UR6][R14.64+0x124] ;  /* 0x000124060e176981 */ /* 0x000ea2000c1e1900 */
[----:B------:R-:W-:-:S03]  /*0be0*/  @P4 LOP3.LUT R6, R6, R25, RZ, 0x3c, !PT ;  /* 0x0000001906064212 */ /* 0x000fc600078e3cff */
[----:B------:R-:W4:Y:S01]  /*0bf0*/  @P6 LDG.E R18, desc[UR6][R14.64+0x120] ;  /* 0x000120060e126981 */ /* 0x000f22000c1e1900 */
[----:B------:R-:W-:-:S03]  /*0c00*/  @P3 LOP3.LUT R7, R7, R20, RZ, 0x3c, !PT ;  /* 0x0000001407073212 */ /* 0x000fc600078e3cff */
[----:B------:R-:W4:Y:S01]  /*0c10*/  @P5 LDG.E R20, desc[UR6][R14.64+0x114] ;  /* 0x000114060e145981 */ /* 0x000f22000c1e1900 */
[----:B------:R-:W-:Y:S02]  /*0c20*/  @P4 LOP3.LUT R7, R7, R24, RZ, 0x3c, !PT ;  /* 0x0000001807074212 */ /* 0x000fe400078e3cff */
[----:B------:R-:W-:Y:S01]  /*0c30*/  @P5 LOP3.LUT R6, R6, R17, RZ, 0x3c, !PT ;  /* 0x0000001106065212 */ /* 0x000fe200078e3cff */
[----:B------:R-:W4:Y:S04]  /*0c40*/  @P0 LDG.E R24, desc[UR6][R14.64+0x134] ;  /* 0x000134060e180981 */ /* 0x000f28000c1e1900 */
[----:B------:R-:W4:Y:S04]  /*0c50*/  @P0 LDG.E R17, desc[UR6][R14.64+0x130] ;  /* 0x000130060e110981 */ /* 0x000f28000c1e1900 */
[----:B------:R-:W4:Y:S01]  /*0c60*/  @P0 LDG.E R25, desc[UR6][R14.64+0x138] ;  /* 0x000138060e190981 */ /* 0x000f22000c1e1900 */
[----:B------:R-:W-:Y:S01]  /*0c70*/  UIADD3 UR4, UPT, UPT, UR4, 0x10, URZ ;  /* 0x0000001004047890 */ /* 0x000fe2000fffe0ff */
[----:B------:R-:W-:-:S03]  /*0c80*/  @P4 LOP3.LUT R2, R2, R27, RZ, 0x3c, !PT ;  /* 0x0000001b02024212 */ /* 0x000fc600078e3cff */
[----:B------:R-:W-:Y:S01]  /*0c90*/  UISETP.NE.AND UP0, UPT, UR4, 0x20, UPT ;  /* 0x000000200400788c */ /* 0x000fe2000bf05270 */
[----:B------:R-:W-:Y:S02]  /*0ca0*/  @P5 LOP3.LUT R7, R7, R16, RZ, 0x3c, !PT ;  /* 0x0000001007075212 */ /* 0x000fe400078e3cff */
[----:B------:R-:W-:Y:S02]  /*0cb0*/  @P5 LOP3.LUT R2, R2, R19, RZ, 0x3c, !PT ;  /* 0x0000001302025212 */ /* 0x000fe400078e3cff */
[----:B------:R-:W-:Y:S02]  /*0cc0*/  @P0 LOP3.LUT R0, R0, R29, RZ, 0x3c, !PT ;  /* 0x0000001d00000212 */ /* 0x000fe400078e3cff */
[----:B---3--:R-:W-:Y:S02]  /*0cd0*/  @P6 LOP3.LUT R6, R6, R21, RZ, 0x3c, !PT ;  /* 0x0000001506066212 */ /* 0x008fe400078e3cff */
[----:B--2---:R-:W-:Y:S02]  /*0ce0*/  @P6 LOP3.LUT R2, R2, R23, RZ, 0x3c, !PT ;  /* 0x0000001702026212 */ /* 0x004fe400078e3cff */
[----:B----4-:R-:W-:-:S02]  /*0cf0*/  @P6 LOP3.LUT R7, R7, R18, RZ, 0x3c, !PT ;  /* 0x0000001207076212 */ /* 0x010fc400078e3cff */
[----:B------:R-:W-:-:S04]  /*0d00*/  @P5 LOP3.LUT R3, R3, R20, RZ, 0x3c, !PT ;  /* 0x0000001403035212 */ /* 0x000fc800078e3cff */
[----:B------:R-:W-:Y:S02]  /*0d10*/  @P6 LOP3.LUT R3, R3, R22, RZ, 0x3c, !PT ;  /* 0x0000001603036212 */ /* 0x000fe400078e3cff */
[----:B------:R-:W-:Y:S02]  /*0d20*/  @P0 LOP3.LUT R7, R7, R24, RZ, 0x3c, !PT ;  /* 0x0000001807070212 */ /* 0x000fe400078e3cff */
[----:B------:R-:W-:Y:S02]  /*0d30*/  @P0 LOP3.LUT R6, R6, R17, RZ, 0x3c, !PT ;  /* 0x0000001106060212 */ /* 0x000fe400078e3cff */
[----:B------:R-:W-:Y:S02]  /*0d40*/  @P0 LOP3.LUT R3, R3, R26, RZ, 0x3c, !PT ;  /* 0x0000001a03030212 */ /* 0x000fe400078e3cff */
[----:B------:R-:W-:Y:S01]  /*0d50*/  @P0 LOP3.LUT R2, R2, R25, RZ, 0x3c, !PT ;  /* 0x0000001902020212 */ /* 0x000fe200078e3cff */
[----:B------:R-:W-:Y:S06]  /*0d60*/  BRA.U UP0, `(.L_x_37) ;  /* 0xfffffff500487547 */ /* 0x000fec000b83ffff */
[----:B------:R-:W-:-:S05]  /*0d70*/  VIADD R12, R12, 0x1 ;  /* 0x000000010c0c7836 */ /* 0x000fca0000000000 */
[----:B------:R-:W-:-:S13]  /*0d80*/  ISETP.NE.AND P0, PT, R12, 0x5, PT ;  /* 0x000000050c00780c */ /* 0x000fda0003f05270 */
[----:B------:R-:W-:Y:S05]  /*0d90*/  @P0 BRA `(.L_x_38) ;  /* 0xfffffff400300947 */ /* 0x000fea000383ffff */
[----:B------:R-:W-:Y:S01]  /*0da0*/  LOP3.LUT R5, R10, 0x3, RZ, 0xc0, !PT ;  /* 0x000000030a057812 */ /* 0x000fe200078ec0ff */
[----:B------:R0:W-:Y:S03]  /*0db0*/  STL.64 [R1+0x8], R6 ;  /* 0x0000080601007387 */ /* 0x0001e60000100a00 */
[----:B------:R-:W-:Y:S01]  /*0dc0*/  ISETP.NE.U32.AND P0, PT, R5, 0x1, PT ;  /* 0x000000010500780c */ /* 0x000fe20003f05070 */
[----:B------:R0:W-:Y:S03]  /*0dd0*/  STL.64 [R1+0x10], R2 ;  /* 0x0000100201007387 */ /* 0x0001e60000100a00 */
[----:B------:R-:W-:Y:S01]  /*0de0*/  ISETP.NE.AND.EX P0, PT, RZ, RZ, PT, P0 ;  /* 0x000000ffff00720c */ /* 0x000fe20003f05300 */
[----:B------:R0:W-:-:S12]  /*0df0*/  STL [R1+0x4], R0 ;  /* 0x0000040001007387 */ /* 0x0001d80000100800 */
[----:B0-----:R-:W-:Y:S05]  /*0e00*/  @!P0 BRA `(.L_x_36) ;  /* 0x0000001400f88947 */ /* 0x001fea0003800000 */
[----:B------:R-:W-:Y:S01]  /*0e10*/  UMOV UR4, URZ ;  /* 0x000000ff00047c82 */ /* 0x000fe20008000000 */
[----:B------:R-:W-:Y:S01]  /*0e20*/  IMAD.MOV.U32 R0, RZ, RZ, RZ ;  /* 0x000000ffff007224 */ /* 0x000fe200078e00ff */
[----:B------:R-:W-:Y:S01]  /*0e30*/  CS2R R6, SRZ ;  /* 0x0000000000067805 */ /* 0x000fe2000001ff00 */
[----:B------:R-:W-:Y:S02]  /*0e40*/  IMAD.MOV.U32 R12, RZ, RZ, RZ ;  /* 0x000000ffff0c7224 */ /* 0x000fe400078e00ff */
[----:B------:R-:W-:Y:S02]  /*0e50*/  IMAD.MOV.U32 R2, RZ, RZ, RZ ;  /* 0x000000ffff027224 */ /* 0x000fe400078e00ff */
[----:B------:R-:W-:-:S07]  /*0e60*/  IMAD.U32 R3, RZ, RZ, UR4 ;  /* 0x00000004ff037e24 */ /* 0x000fce000f8e00ff */
.L_x_40:
[----:B------:R-:W-:-:S06]  /*0e70*/  IMAD R5, R12, 0x4, R1 ;  /* 0x000000040c057824 */ /* 0x000fcc00078e0201 */
[----:B------:R-:W5:Y:S01]  /*0e80*/  LDL R5, [R5+0x4] ;  /* 0x0000040005057983 */ /* 0x000f620000100800 */
[----:B------:R-:W-:-:S05]  /*0e90*/  UMOV UR4, URZ ;  /* 0x000000ff00047c82 */ /* 0x000fca0008000000 */
.L_x_39:
        /* <DEDUP_REMOVED lines=180> */
[----:B------:R0:W-:Y:S03]  /*19e0*/  STL [R1+0x4], R0 ;  /* 0x0000040001007387 */ /* 0x0001e60000100800 */
[----:B------:R-:W-:Y:S01]  /*19f0*/  ISETP.NE.AND.EX P0, PT, RZ, RZ, PT, P0 ;  /* 0x000000ffff00720c */ /* 0x000fe20003f05300 */
[----:B------:R0:W-:-:S12]  /*1a00*/  STL.64 [R1+0x10], R2 ;  /* 0x0000100201007387 */ /* 0x0001d80000100a00 */
[----:B0-----:R-:W-:Y:S05]  /*1a10*/  @P0 BRA `(.L_x_36) ;  /* 0x0000000800f40947 */ /* 0x001fea0003800000 */
[----:B------:R-:W-:Y:S01]  /*1a20*/  UMOV UR4, URZ ;  /* 0x000000ff00047c82 */ /* 0x000fe20008000000 */
[----:B------:R-:W-:Y:S01]  /*1a30*/  IMAD.MOV.U32 R0, RZ, RZ, RZ ;  /* 0x000000ffff007224 */ /* 0x000fe200078e00ff */
[----:B------:R-:W-:Y:S01]  /*1a40*/  CS2R R6, SRZ ;  /* 0x0000000000067805 */ /* 0x000fe2000001ff00 */
[----:B------:R-:W-:Y:S02]  /*1a50*/  IMAD.MOV.U32 R12, RZ, RZ, RZ ;  /* 0x000000ffff0c7224 */ /* 0x000fe400078e00ff */
[----:B------:R-:W-:Y:S02]  /*1a60*/  IMAD.MOV.U32 R2, RZ, RZ, RZ ;  /* 0x000000ffff027224 */ /* 0x000fe400078e00ff */
[----:B------:R-:W-:-:S07]  /*1a70*/  IMAD.U32 R3, RZ, RZ, UR4 ;  /* 0x00000004ff037e24 */ /* 0x000fce000f8e00ff */
.L_x_42:
[----:B------:R-:W-:-:S06]  /*1a80*/  IMAD R5, R12, 0x4, R1 ;  /* 0x000000040c057824 */ /* 0x000fcc00078e0201 */
[----:B------:R-:W5:Y:S01]  /*1a90*/  LDL R5, [R5+0x4] ;  /* 0x0000040005057983 */ /* 0x000f620000100800 */
[----:B------:R-:W-:-:S05]  /*1aa0*/  UMOV UR4, URZ ;  /* 0x000000ff00047c82 */ /* 0x000fca0008000000 */
.L_x_41:
        /* <DEDUP_REMOVED lines=177> */
[----:B------:R0:W-:Y:S04]  /*25c0*/  STL.64 [R1+0x8], R6 ;  /* 0x0000080601007387 */ /* 0x0001e80000100a00 */
[----:B------:R0:W-:Y:S04]  /*25d0*/  STL [R1+0x4], R0 ;  /* 0x0000040001007387 */ /* 0x0001e80000100800 */
[----:B------:R0:W-:Y:S02]  /*25e0*/  STL.64 [R1+0x10], R2 ;  /* 0x0000100201007387 */ /* 0x0001e40000100a00 */
.L_x_36:
[----:B------:R-:W-:Y:S05]  /*25f0*/  BSYNC.RECONVERGENT B1 ;  /* 0x0000000000017941 */ /* 0x000fea0003800200 */
.L_x_35:
[C---:B------:R-:W-:Y:S01]  /*2600*/  ISETP.GT.U32.AND P0, PT, R10.reuse, 0x3, PT ;  /* 0x000000030a00780c */ /* 0x040fe20003f04070 */
[----:B------:R-:W-:Y:S01]  /*2610*/  VIADD R11, R11, 0x1 ;  /* 0x000000010b0b7836 */ /* 0x000fe20000000000 */
[--C-:B------:R-:W-:Y:S02]  /*2620*/  SHF.R.U64 R10, R10, 0x2, R13.reuse ;  /* 0x000000020a0a7819 */ /* 0x100fe4000000120d */
[----:B------:R-:W-:Y:S02]  /*2630*/  ISETP.GT.U32.AND.EX P0, PT, R13, RZ, PT, P0 ;  /* 0x000000ff0d00720c */ /* 0x000fe40003f04100 */
[----:B------:R-:W-:-:S11]  /*2640*/  SHF.R.U32.HI R13, RZ, 0x2, R13 ;  /* 0x00000002ff0d7819 */ /* 0x000fd6000001160d */
[----:B------:R-:W-:Y:S05]  /*2650*/  @P0 BRA `(.L_x_43) ;  /* 0xffffffd800d40947 */ /* 0x000fea000383ffff */
.L_x_34:
[----:B------:R-:W-:Y:S05]  /*2660*/  BSYNC.RECONVERGENT B0 ;  /* 0x0000000000007941 */ /* 0x000fea0003800200 */
.L_x_33:
[----:B------:R-:W-:Y:S01]  /*2670*/  SHF.R.U32.HI R5, RZ, 0x2, R0 ;  /* 0x00000002ff057819 */ /* 0x000fe20000011600 */
[----:B------:R-:W1:Y:S03]  /*2680*/  LDCU.64 UR4, c[0x0][0x380] ;  /* 0x00007000ff0477ac */ /* 0x000e660008000a00 */
[----:B------:R-:W-:Y:S01]  /*2690*/  LOP3.LUT R5, R5, R0, RZ, 0x3c, !PT ;  /* 0x0000000005057212 */ /* 0x000fe200078e3cff */
[----:B0-----:R-:W-:-:S04]  /*26a0*/  IMAD.SHL.U32 R0, R3, 0x10, RZ ;  /* 0x0000001003007824 */ /* 0x001fc800078e00ff */
[----:B------:R-:W-:-:S05]  /*26b0*/  IMAD.SHL.U32 R2, R5, 0x2, RZ ;  /* 0x0000000205027824 */ /* 0x000fca00078e00ff */
[----:B------:R-:W-:Y:S02]  /*26c0*/  LOP3.LUT R0, R5, R2, R0, 0x96, !PT ;  /* 0x0000000205007212 */ /* 0x000fe400078e9600 */
[----:B------:R-:W-:Y:S02]  /*26d0*/  SHF.R.S32.HI R5, RZ, 0x1f, R4 ;  /* 0x0000001fff057819 */ /* 0x000fe40000011404 */
[----:B------:R-:W-:Y:S01]  /*26e0*/  LOP3.LUT R3, R0, R3, RZ, 0x3c, !PT ;  /* 0x0000000300037212 */ /* 0x000fe200078e3cff */
[----:B------:R-:W-:Y:S01]  /*26f0*/  IMAD.MOV.U32 R0, RZ, RZ, 0x2f800000 ;  /* 0x2f800000ff007424 */ /* 0x000fe200078e00ff */
[----:B-1----:R-:W-:-:S03]  /*2700*/  LEA R6, P0, R4, UR4, 0x3 ;  /* 0x0000000404067c11 */ /* 0x002fc6000f8018ff */
[C---:B------:R-:W-:Y:S01]  /*2710*/  IMAD R3, R4.reuse, 0x587c5, R3 ;  /* 0x000587c504037824 */ /* 0x040fe200078e0203 */
[----:B------:R-:W-:-:S03]  /*2720*/  LEA.HI.X R7, R4, UR5, R5, 0x3, P0 ;  /* 0x0000000504077c11 */ /* 0x000fc600080f1c05 */
[----:B------:R-:W-:-:S05]  /*2730*/  VIADD R3, R3, 0x2ac1d59a ;  /* 0x2ac1d59a03037836 */ /* 0x000fca0000000000 */
[----:B------:R-:W-:-:S05]  /*2740*/  I2FP.F32.U32 R3, R3 ;  /* 0x0000000300037245 */ /* 0x000fca0000201000 */
[----:B------:R-:W-:-:S06]  /*2750*/  FFMA R3, R3, R0, 1.1641532182693481445e-10 ;  /* 0x2f00000003037423 */ /* 0x000fcc0000000000 */
[----:B------:R-:W0:Y:S02]  /*2760*/  F2F.F64.F32 R2, R3 ;  /* 0x0000000300027310 */ /* 0x000e240000201800 */
[----:B0-----:R-:W-:Y:S01]  /*2770*/  STG.E.64 desc[UR6][R6.64], R2 ;  /* 0x0000000206007986 */ /* 0x001fe2000c101b06 */
[----:B------:R-:W-:Y:S05]  /*2780*/  EXIT ;  /* 0x000000000000794d */ /* 0x000fea0003800000 */
.L_x_44:
        /* <DEDUP_REMOVED lines=15> */
.L_x_56:


//--------------------- .text._Z36update_AllParticle_position_velocityP5SwarmPdS1_S1_iii --------------------------
	.section	.text._Z36update_AllParticle_position_velocityP5SwarmPdS1_S1_iii,"ax",@progbits
	.align	128
        .global         _Z36update_AllParticle_position_velocityP5SwarmPdS1_S1_iii
        .type           _Z36update_AllParticle_position_velocityP5SwarmPdS1_S1_iii,@function
        .size           _Z36update_AllParticle_position_velocityP5SwarmPdS1_S1_iii,(.L_x_57 - _Z36update_AllParticle_position_velocityP5SwarmPdS1_S1_iii)
        .other          _Z36update_AllParticle_position_velocityP5SwarmPdS1_S1_iii,@"STO_CUDA_ENTRY STV_DEFAULT"
_Z36update_AllParticle_position_velocityP5SwarmPdS1_S1_iii:
.text._Z36update_AllParticle_position_velocityP5SwarmPdS1_S1_iii:
[----:B------:R-:W-:Y:S01]  /*0000*/  LDC R1, c[0x0][0x37c] ;  /* 0x0000df00ff017b82 */ /* 0x000fe20000000800 */
[----:B------:R-:W0:Y:S07]  /*0010*/  S2R R0, SR_TID.X ;  /* 0x0000000000007919 */ /* 0x000e2e0000002100 */
[----:B------:R-:W0:Y:S08]  /*0020*/  S2UR UR4, SR_CTAID.X ;  /* 0x00000000000479c3 */ /* 0x000e300000002500 */
[----:B------:R-:W0:Y:S08]  /*0030*/  LDC R3, c[0x0][0x360] ;  /* 0x0000d800ff037b82 */ /* 0x000e300000000800 */
[----:B------:R-:W1:Y:S01]  /*0040*/  LDC.64 R4, c[0x0][0x3a0] ;  /* 0x0000e800ff047b82 */ /* 0x000e620000000a00 */
[----:B0-----:R-:W-:Y:S01]  /*0050*/  IMAD R0, R3, UR4, R0 ;  /* 0x0000000403007c24 */ /* 0x001fe2000f8e0200 */
[----:B-1----:R-:W-:-:S04]  /*0060*/  ISETP.GE.AND P0, PT, R4, 0x1, PT ;  /* 0x000000010400780c */ /* 0x002fc80003f06270 */
[----:B------:R-:W-:-:S13]  /*0070*/  ISETP.LE.OR P0, PT, R0, R5, !P0 ;  /* 0x000000050000720c */ /* 0x000fda0004703670 */
[----:B------:R-:W-:Y:S05]  /*0080*/  @P0 EXIT ;  /* 0x000000000000094d */ /* 0x000fea0003800000 */
[----:B------:R-:W0:Y:S02]  /*0090*/  LDC R22, c[0x0][0x3a8] ;  /* 0x0000ea00ff167b82 */ /* 0x000e240000000800 */
[----:B0-----:R-:W-:-:S13]  /*00a0*/  ISETP.GE.AND P0, PT, R22, 0x1, PT ;  /* 0x000000011600780c */ /* 0x001fda0003f06270 */
[----:B------:R-:W-:Y:S05]  /*00b0*/  @!P0 EXIT ;  /* 0x000000000000894d */ /* 0x000fea0003800000 */
[----:B------:R-:W0:Y:S01]  /*00c0*/  LDC.64 R4, c[0x0][0x398] ;  /* 0x0000e600ff047b82 */ /* 0x000e220000000a00 */
[----:B------:R-:W-:Y:S01]  /*00d0*/  IMAD.MOV R22, RZ, RZ, -R22 ;  /* 0x000000ffff167224 */ /* 0x000fe200078e0a16 */
[----:B------:R-:W1:Y:S01]  /*00e0*/  LDCU.64 UR10, c[0x0][0x358] ;  /* 0x00006b00ff0a77ac */ /* 0x000e620008000a00 */
[----:B------:R-:W-:Y:S01]  /*00f0*/  UMOV UR4, URZ ;  /* 0x000000ff00047c82 */ /* 0x000fe20008000000 */
[----:B01----:R-:W-:-:S07]  /*0100*/  IMAD.WIDE R4, R0, 0x8, R4 ;  /* 0x0000000800047825 */ /* 0x003fce00078e0204 */
.L_x_46:
[----:B------:R-:W0:Y:S01]  /*0110*/  LDC.64 R2, c[0x0][0x380] ;  /* 0x0000e000ff027b82 */ /* 0x000e220000000a00 */
[----:B------:R-:W1:Y:S01]  /*0120*/  LDCU UR5, c[0x0][0x3a0] ;  /* 0x00007400ff0577ac */ /* 0x000e620008000800 */
[----:B------:R-:W-:Y:S02]  /*0130*/  IMAD.U32 R7, RZ, RZ, UR4 ;  /* 0x00000004ff077e24 */ /* 0x000fe4000f8e00ff */
[----:B------:R-:W-:Y:S01]  /*0140*/  IMAD.MOV.U32 R24, RZ, RZ, RZ ;  /* 0x000000ffff187224 */ /* 0x000fe200078e00ff */
[----:B------:R-:W-:Y:S01]  /*0150*/  UIADD3 UR4, UPT, UPT, UR4, 0x1, URZ ;  /* 0x0000000104047890 */ /* 0x000fe2000fffe0ff */
[----:B------:R-:W-:Y:S01]  /*0160*/  IMAD.MOV.U32 R23, RZ, RZ, R22 ;  /* 0x000000ffff177224 */ /* 0x000fe200078e0016 */
[----:B------:R-:W2:Y:S01]  /*0170*/  LDCU.64 UR14, c[0x0][0x390] ;  /* 0x00007200ff0e77ac */ /* 0x000ea20008000a00 */
[----:B------:R-:W-:Y:S01]  /*0180*/  UMOV UR7, URZ ;  /* 0x000000ff00077c82 */ /* 0x000fe20008000000 */
[----:B------:R-:W-:Y:S01]  /*0190*/  UMOV UR8, URZ ;  /* 0x000000ff00087c82 */ /* 0x000fe20008000000 */
[----:B------:R-:W-:Y:S01]  /*01a0*/  UMOV UR6, URZ ;  /* 0x000000ff00067c82 */ /* 0x000fe20008000000 */
[----:B-1----:R-:W-:-:S03]  /*01b0*/  UISETP.NE.AND UP0, UPT, UR4, UR5, UPT ;  /* 0x000000050400728c */ /* 0x002fc6000bf05270 */
[----:B------:R-:W-:Y:S01]  /*01c0*/  UMOV UR5, URZ ;  /* 0x000000ff00057c82 */ /* 0x000fe20008000000 */
[----:B0-2---:R-:W-:-:S07]  /*01d0*/  IMAD.WIDE.U32 R2, R7, 0x18, R2 ;  /* 0x0000001807027825 */ /* 0x005fce00078e0002 */
.L_x_45:
[----:B------:R-:W2:Y:S04]  /*01e0*/  LDG.E.64 R6, desc[UR10][R2.64] ;  /* 0x0000000a02067981 */ /* 0x000ea8000c1e1b00 */
[----:B------:R-:W3:Y:S01]  /*01f0*/  LDG.E.64 R18, desc[UR10][R2.64+0x8] ;  /* 0x0000080a02127981 */ /* 0x000ee2000c1e1b00 */
[----:B------:R-:W-:-:S03]  /*0200*/  UIADD3 UR9, UP1, UPT, UR5, UR14, URZ ;  /* 0x0000000e05097290 */ /* 0x000fc6000ff3e0ff */
[----:B------:R-:W4:Y:S01]  /*0210*/  LDG.E.64 R16, desc[UR10][R4.64] ;  /* 0x0000000a04107981 */ /* 0x000f22000c1e1b00 */
[----:B--2---:R-:W-:-:S05]  /*0220*/  IMAD.WIDE R8, R0, 0x28, R6 ;  /* 0x0000002800087825 */ /* 0x004fca00078e0206 */
[----:B------:R-:W2:Y:S04]  /*0230*/  LDG.E.64 R6, desc[UR10][R8.64+0x10] ;  /* 0x0000100a08067981 */ /* 0x000ea8000c1e1b00 */
[----:B------:R-:W5:Y:S04]  /*0240*/  LDG.E.64 R10, desc[UR10][R8.64] ;  /* 0x0000000a080a7981 */ /* 0x000f68000c1e1b00 */
[----:B------:R-:W3:Y:S01]  /*0250*/  LDG.E.64 R12, desc[UR10][R8.64+0x8] ;  /* 0x0000080a080c7981 */ /* 0x000ee2000c1e1b00 */
[----:B------:R-:W-:Y:S01]  /*0260*/  UIADD3.X UR12, UPT, UPT, UR6, UR15, URZ, UP1, !UPT ;  /* 0x0000000f060c7290 */ /* 0x000fe20008ffe4ff */
[----:B------:R-:W-:-:S05]  /*0270*/  IMAD.U32 R20, RZ, RZ, UR9 ;  /* 0x00000009ff147e24 */ /* 0x000fca000f8e00ff */
[----:B------:R-:W-:-:S06]  /*0280*/  IMAD.U32 R21, RZ, RZ, UR12 ;  /* 0x0000000cff157e24 */ /* 0x000fcc000f8e00ff */
[----:B------:R-:W4:Y:S01]  /*0290*/  LDG.E.64 R20, desc[UR10][R20.64] ;  /* 0x0000000a14147981 */ /* 0x000f22000c1e1b00 */
[----:B--2---:R-:W-:Y:S02]  /*02a0*/  IADD3 R28, P0, PT, R6, UR5, RZ ;  /* 0x00000005061c7c10 */ /* 0x004fe4000ff1e0ff */
[----:B-----5:R-:W-:Y:S02]  /*02b0*/  IADD3 R10, P1, PT, R10, UR5, RZ ;  /* 0x000000050a0a7c10 */ /* 0x020fe4000ff3e0ff */
[----:B---3--:R-:W-:Y:S02]  /*02c0*/  IADD3 R6, P2, PT, R12, UR5, RZ ;  /* 0x000000050c067c10 */ /* 0x008fe4000ff5e0ff */
[----:B------:R-:W-:Y:S02]  /*02d0*/  IADD3.X R29, PT, PT, R7, UR6, RZ, P0, !PT ;  /* 0x00000006071d7c10 */ /* 0x000fe400087fe4ff */
[----:B------:R-:W-:Y:S02]  /*02e0*/  IADD3.X R11, PT, PT, R11, UR6, RZ, P1, !PT ;  /* 0x000000060b0b7c10 */ /* 0x000fe40008ffe4ff */
[----:B------:R-:W-:Y:S01]  /*02f0*/  IADD3.X R7, PT, PT, R13, UR6, RZ, P2, !PT ;  /* 0x000000060d077c10 */ /* 0x000fe200097fe4ff */
[----:B------:R-:W2:Y:S01]  /*0300*/  LDG.E.64 R8, desc[UR10][R28.64] ;  /* 0x0000000a1c087981 */ /* 0x000ea2000c1e1b00 */
[----:B------:R-:W-:-:S03]  /*0310*/  IADD3 R26, P0, PT, R4, UR5, RZ ;  /* 0x00000005041a7c10 */ /* 0x000fc6000ff1e0ff */
[----:B------:R-:W2:Y:S04]  /*0320*/  LDG.E.64 R10, desc[UR10][R10.64] ;  /* 0x0000000a0a0a7981 */ /* 0x000ea8000c1e1b00 */
[----:B------:R-:W3:Y:S01]  /*0330*/  LDG.E.64 R12, desc[UR10][R6.64] ;  /* 0x0000000a060c7981 */ /* 0x000ee2000c1e1b00 */
[----:B------:R-:W-:Y:S02]  /*0340*/  IADD3.X R27, PT, PT, R5, UR6, RZ, P0, !PT ;  /* 0x00000006051b7c10 */ /* 0x000fe400087fe4ff */
[----:B------:R-:W-:-:S03]  /*0350*/  IADD3 R18, P0, PT, R18, UR5, RZ ;  /* 0x0000000512127c10 */ /* 0x000fc6000ff1e0ff */
[----:B------:R-:W5:Y:S01]  /*0360*/  LDG.E.64 R14, desc[UR10][R26.64] ;  /* 0x0000000a1a0e7981 */ /* 0x000f62000c1e1b00 */
[----:B------:R-:W-:-:S06]  /*0370*/  IADD3.X R19, PT, PT, R19, UR6, RZ, P0, !PT ;  /* 0x0000000613137c10 */ /* 0x000fcc00087fe4ff */
[----:B------:R-:W4:Y:S01]  /*0380*/  LDG.E.64 R18, desc[UR10][R18.64] ;  /* 0x0000000a12127981 */ /* 0x000f22000c1e1b00 */
[----:B------:R-:W-:Y:S01]  /*0390*/  UMOV UR12, 0x9999999a ;  /* 0x9999999a000c7882 */ /* 0x000fe20000000000 */
[----:B------:R-:W-:Y:S01]  /*03a0*/  UMOV UR13, 0x3fd99999 ;  /* 0x3fd99999000d7882 */ /* 0x000fe20000000000 */
[----:B--2---:R-:W-:Y:S02]  /*03b0*/  DADD R8, R8, -R10 ;  /* 0x0000000008087229 */ /* 0x004fe4000000080a */
[----:B---3--:R-:W-:Y:S02]  /*03c0*/  DMUL R12, R12, UR12 ;  /* 0x0000000c0c0c7c28 */ /* 0x008fe40008000000 */
[----:B-----5:R-:W-:-:S06]  /*03d0*/  DADD R14, R14, R14 ;  /* 0x000000000e0e7229 */ /* 0x020fcc000000000e */
[----:B----4-:R-:W-:Y:S02]  /*03e0*/  DFMA R8, R16, R8, R12 ;  /* 0x000000081008722b */ /* 0x010fe4000000000c */
[C---:B------:R-:W-:Y:S02]  /*03f0*/  DADD R12, -R10.reuse, R20 ;  /* 0x000000000a0c7229 */ /* 0x040fe40000000114 */
[----:B------:R-:W-:-:S06]  /*0400*/  DADD R10, -R10, R18 ;  /* 0x000000000a0a7229 */ /* 0x000fcc0000000112 */
[----:B------:R-:W-:-:S08]  /*0410*/  DFMA R8, R14, R12, R8 ;  /* 0x0000000c0e08722b */ /* 0x000fd00000000008 */
[----:B------:R-:W-:-:S07]  /*0420*/  DFMA R8, R16, R10, R8 ;  /* 0x0000000a1008722b */ /* 0x000fce0000000008 */
[----:B------:R0:W-:Y:S04]  /*0430*/  STG.E.64 desc[UR10][R6.64], R8 ;  /* 0x0000000806007986 */ /* 0x0001e8000c101b0a */
[----:B------:R-:W2:Y:S01]  /*0440*/  LDG.E.64 R10, desc[UR10][R2.64] ;  /* 0x0000000a020a7981 */ /* 0x000ea2000c1e1b00 */
[----:B0-----:R-:W0:Y:S01]  /*0450*/  LDC.64 R8, c[0x0][0x388] ;  /* 0x0000e200ff087b82 */ /* 0x001e220000000a00 */
[----:B--2---:R-:W-:-:S04]  /*0460*/  IADD3 R10, P0, PT, R10, UR7, RZ ;  /* 0x000000070a0a7c10 */ /* 0x004fc8000ff1e0ff */
[----:B------:R-:W-:-:S05]  /*0470*/  IADD3.X R11, PT, PT, R11, UR8, RZ, P0, !PT ;  /* 0x000000080b0b7c10 */ /* 0x000fca00087fe4ff */
[----:B------:R-:W2:Y:S04]  /*0480*/  LDG.E.64 R14, desc[UR10][R10.64+0x8] ;  /* 0x0000080a0a0e7981 */ /* 0x000ea8000c1e1b00 */
[----:B------:R-:W3:Y:S01]  /*0490*/  LDG.E.64 R12, desc[UR10][R10.64] ;  /* 0x0000000a0a0c7981 */ /* 0x000ee2000c1e1b00 */
[----:B--2---:R-:W-:-:S04]  /*04a0*/  IMAD.WIDE R16, R0, 0x8, R14 ;  /* 0x0000000800107825 */ /* 0x004fc800078e020e */
[----:B---3--:R-:W-:Y:S02]  /*04b0*/  IMAD.WIDE R12, R0, 0x8, R12 ;  /* 0x00000008000c7825 */ /* 0x008fe400078e020c */
[----:B------:R-:W2:Y:S04]  /*04c0*/  LDG.E.64 R16, desc[UR10][R16.64] ;  /* 0x0000000a10107981 */ /* 0x000ea8000c1e1b00 */
[----:B------:R-:W2:Y:S02]  /*04d0*/  LDG.E.64 R14, desc[UR10][R12.64] ;  /* 0x0000000a0c0e7981 */ /* 0x000ea4000c1e1b00 */
[----:B--2---:R-:W-:-:S07]  /*04e0*/  DADD R14, R14, R16 ;  /* 0x000000000e0e7229 */ /* 0x004fce0000000010 */
[----:B------:R1:W-:Y:S04]  /*04f0*/  STG.E.64 desc[UR10][R12.64], R14 ;  /* 0x0000000e0c007986 */ /* 0x0003e8000c101b0a */
[----:B------:R-:W2:Y:S02]  /*0500*/  LDG.E.64 R6, desc[UR10][R2.64] ;  /* 0x0000000a02067981 */ /* 0x000ea4000c1e1b00 */
[----:B--2---:R-:W-:-:S06]  /*0510*/  IMAD.WIDE R6, R0, 0x28, R6 ;  /* 0x0000002800067825 */ /* 0x004fcc00078e0206 */
[----:B------:R-:W2:Y:S01]  /*0520*/  LDG.E.64 R6, desc[UR10][R6.64] ;  /* 0x0000000a06067981 */ /* 0x000ea2000c1e1b00 */
[----:B0-----:R-:W-:-:S05]  /*0530*/  IMAD.WIDE.U32 R20, R24, 0x8, R8 ;  /* 0x0000000818147825 */ /* 0x001fca00078e0008 */
[----:B------:R-:W3:Y:S01]  /*0540*/  LDG.E.64 R26, desc[UR10][R20.64+0x8] ;  /* 0x0000080a141a7981 */ /* 0x000ee2000c1e1b00 */
[----:B--2---:R-:W-:-:S04]  /*0550*/  IADD3 R18, P0, PT, R6, UR5, RZ ;  /* 0x0000000506127c10 */ /* 0x004fc8000ff1e0ff */
[----:B------:R-:W-:-:S05]  /*0560*/  IADD3.X R19, PT, PT, R7, UR6, RZ, P0, !PT ;  /* 0x0000000607137c10 */ /* 0x000fca00087fe4ff */
[----:B------:R-:W3:Y:S02]  /*0570*/  LDG.E.64 R8, desc[UR10][R18.64] ;  /* 0x0000000a12087981 */ /* 0x000ee4000c1e1b00 */
[----:B---3--:R-:W-:-:S14]  /*0580*/  DSETP.GT.AND P0, PT, R8, R26, PT ;  /* 0x0000001a0800722a */ /* 0x008fdc0003f04000 */
[----:B------:R0:W-:Y:S04]  /*0590*/  @P0 STG.E.64 desc[UR10][R18.64], R26 ;  /* 0x0000001a12000986 */ /* 0x0001e8000c101b0a */
[----:B------:R-:W2:Y:S04]  /*05a0*/  @P0 LDG.E.64 R10, desc[UR10][R2.64] ;  /* 0x0000000a020a0981 */ /* 0x000ea8000c1e1b00 */
[----:B-1----:R-:W3:Y:S01]  /*05b0*/  LDG.E.64 R14, desc[UR10][R20.64] ;  /* 0x0000000a140e7981 */ /* 0x002ee2000c1e1b00 */
[----:B--2---:R-:W-:-:S05]  /*05c0*/  @P0 IMAD.WIDE R10, R0, 0x28, R10 ;  /* 0x00000028000a0825 */ /* 0x004fca00078e020a */
[----:B------:R-:W2:Y:S02]  /*05d0*/  @P0 LDG.E.64 R6, desc[UR10][R10.64] ;  /* 0x0000000a0a060981 */ /* 0x000ea4000c1e1b00 */
[----:B--2---:R-:W-:-:S04]  /*05e0*/  @P0 IADD3 R12, P1, PT, R6, UR5, RZ ;  /* 0x00000005060c0c10 */ /* 0x004fc8000ff3e0ff */
[----:B------:R-:W-:-:S05]  /*05f0*/  @P0 IADD3.X R13, PT, PT, R7, UR6, RZ, P1, !PT ;  /* 0x00000006070d0c10 */ /* 0x000fca0008ffe4ff */
[----:B------:R-:W3:Y:S01]  /*0600*/  @P0 LDG.E.64 R8, desc[UR10][R12.64] ;  /* 0x0000000a0c080981 */ /* 0x000ee2000c1e1b00 */
[----:B------:R-:W-:Y:S01]  /*0610*/  IADD3 R6, P1, PT, R6, UR5, RZ ;  /* 0x0000000506067c10 */ /* 0x000fe2000ff3e0ff */
[----:B------:R-:W-:-:S03]  /*0620*/  VIADD R23, R23, 0x1 ;  /* 0x0000000117177836 */ /* 0x000fc60000000000 */
[----:B------:R-:W-:Y:S01]  /*0630*/  IADD3.X R7, PT, PT, R7, UR6, RZ, P1, !PT ;  /* 0x0000000607077c10 */ /* 0x000fe20008ffe4ff */
[----:B------:R-:W-:Y:S02]  /*0640*/  UIADD3 UR7, UP2, UPT, UR7, 0x28, URZ ;  /* 0x0000002807077890 */ /* 0x000fe4000ff5e0ff */
[----:B------:R-:W-:Y:S02]  /*0650*/  UIADD3 UR5, UP1, UPT, UR5, 0x8, URZ ;  /* 0x0000000805057890 */ /* 0x000fe4000ff3e0ff */
[----:B------:R-:W-:Y:S02]  /*0660*/  UIADD3.X UR8, UPT, UPT, URZ, UR8, URZ, UP2, !UPT ;  /* 0x00000008ff087290 */ /* 0x000fe400097fe4ff */
[----:B------:R-:W-:Y:S01]  /*0670*/  UIADD3.X UR6, UPT, UPT, URZ, UR6, URZ, UP1, !UPT ;  /* 0x00000006ff067290 */ /* 0x000fe20008ffe4ff */
[----:B---3--:R-:W-:Y:S01]  /*0680*/  DSETP.GEU.AND P0, PT, R8, R14, PT ;  /* 0x0000000e0800722a */ /* 0x008fe20003f0e000 */
[----:B------:R-:W1:-:S13]  /*0690*/  LDC R9, c[0x0][0x3a8] ;  /* 0x0000ea00ff097b82 */ /* 0x000e5a0000000800 */
[----:B------:R0:W-:Y:S01]  /*06a0*/  @!P0 STG.E.64 desc[UR10][R6.64], R14 ;  /* 0x0000000e06008986 */ /* 0x0001e2000c101b0a */
[----:B------:R-:W-:Y:S01]  /*06b0*/  ISETP.NE.AND P0, PT, R23, RZ, PT ;  /* 0x000000ff1700720c */ /* 0x000fe20003f05270 */
[----:B-1----:R-:W-:-:S12]  /*06c0*/  IMAD.IADD R24, R24, 0x1, R9 ;  /* 0x0000000118187824 */ /* 0x002fd800078e0209 */
[----:B0-----:R-:W-:Y:S05]  /*06d0*/  @P0 BRA `(.L_x_45) ;  /* 0xfffffff800c00947 */ /* 0x001fea000383ffff */
[----:B------:R-:W-:Y:S05]  /*06e0*/  BRA.U UP0, `(.L_x_46) ;  /* 0xfffffff900887547 */ /* 0x000fea000b83ffff */
[----:B------:R-:W-:Y:S05]  /*06f0*/  EXIT ;  /* 0x000000000000794d */ /* 0x000fea0003800000 */
.L_x_47:
        /* <DEDUP_REMOVED lines=16> */
.L_x_57:


//--------------------- .nv.global.init           --------------------------
	.section	.nv.global.init,"aw",@progbits
	.align	4
.nv.global.init:
	.type		mrg32k3aM1SubSeq,@object
	.size		mrg32k3aM1SubSeq,(mrg32k3aM2SubSeq - mrg32k3aM1SubSeq)
mrg32k3aM1SubSeq:
        /*0000*/ 	.byte	0x0b, 0xcc, 0xee, 0x04, 0x73, 0x29, 0x8b, 0x6f, 0xf6, 0x53, 0x03, 0xf6, 0x23, 0xf6, 0xea, 0xda
        /* <DEDUP_REMOVED lines=125> */
	.type		mrg32k3aM2SubSeq,@object
	.size		mrg32k3aM2SubSeq,(mrg32k3aM1 - mrg32k3aM2SubSeq)
mrg32k3aM2SubSeq:
        /* <DEDUP_REMOVED lines=126> */
	.type		mrg32k3aM1,@object
	.size		mrg32k3aM1,(mrg32k3aM1Seq - mrg32k3aM1)
mrg32k3aM1:
        /* <DEDUP_REMOVED lines=144> */
	.type		mrg32k3aM1Seq,@object
	.size		mrg32k3aM1Seq,(mrg32k3aM2 - mrg32k3aM1Seq)
mrg32k3aM1Seq:
        /* <DEDUP_REMOVED lines=144> */
	.type		mrg32k3aM2,@object
	.size		mrg32k3aM2,(mrg32k3aM2Seq - mrg32k3aM2)
mrg32k3aM2:
        /* <DEDUP_REMOVED lines=144> */
	.type		mrg32k3aM2Seq,@object
	.size		mrg32k3aM2Seq,(precalc_xorwow_matrix - mrg32k3aM2Seq)
mrg32k3aM2Seq:
        /* <DEDUP_REMOVED lines=144> */
	.type		precalc_xorwow_matrix,@object
	.size		precalc_xorwow_matrix,(precalc_xorwow_offset_matrix - precalc_xorwow_matrix)
precalc_xorwow_matrix:
        /* <DEDUP_REMOVED lines=6400> */
	.type		precalc_xorwow_offset_matrix,@object
	.size		precalc_xorwow_offset_matrix,(.L_1 - precalc_xorwow_offset_matrix)
precalc_xorwow_offset_matrix:
        /* <DEDUP_REMOVED lines=6400> */
.L_1:


//--------------------- .nv.shared.reserved.0     --------------------------
	.section	.nv.shared.reserved.0,"aw",@nobits
	.weak		__nv_reservedSMEM_offset_0_alias
	.size		__nv_reservedSMEM_offset_0_alias, 0, 64
	.other		__nv_reservedSMEM_offset_0_alias,@"STO_CUDA_RESERVED_SHARED STV_DEFAULT"
__nv_reservedSMEM_offset_0_alias:
	.zero		0
	.zero		64


//--------------------- .nv.constant0._Z24update_position_velocityP8ParticlePdS1_S1_ --------------------------
	.section	.nv.constant0._Z24update_position_velocityP8ParticlePdS1_S1_,"a",@progbits
	.sectionflags	@""
	.align	4
.nv.constant0._Z24update_position_velocityP8ParticlePdS1_S1_:
	.zero		928


//--------------------- .nv.constant0._Z12update_gbestP8ParticlePdS1_ --------------------------
	.section	.nv.constant0._Z12update_gbestP8ParticlePdS1_,"a",@progbits
	.sectionflags	@""
	.align	4
.nv.constant0._Z12update_gbestP8ParticlePdS1_:
	.zero		920


//--------------------- .nv.constant0._Z21evaluate_update_pbestP8Particle --------------------------
	.section	.nv.constant0._Z21evaluate_update_pbestP8Particle,"a",@progbits
	.sectionflags	@""
	.align	4
.nv.constant0._Z21evaluate_update_pbestP8Particle:
	.zero		904


//--------------------- .nv.constant0._Z17calculate_fitnessP8Particle --------------------------
	.section	.nv.constant0._Z17calculate_fitnessP8Particle,"a",@progbits
	.sectionflags	@""
	.align	4
.nv.constant0._Z17calculate_fitnessP8Particle:
	.zero		904


//--------------------- .nv.constant0._Z3psoP8ParticlePdS1_S1_S1_ --------------------------
	.section	.nv.constant0._Z3psoP8ParticlePdS1_S1_S1_,"a",@progbits
	.sectionflags	@""
	.align	4
.nv.constant0._Z3psoP8ParticlePdS1_S1_S1_:
	.zero		936


//--------------------- .nv.constant0._Z13init_particleP5SwarmPdS1_i --------------------------
	.section	.nv.constant0._Z13init_particleP5SwarmPdS1_i,"a",@progbits
	.sectionflags	@""
	.align	4
.nv.constant0._Z13init_particleP5SwarmPdS1_i:
	.zero		924


//--------------------- .nv.constant0._Z15gpuGenerateRandPd --------------------------
	.section	.nv.constant0._Z15gpuGenerateRandPd,"a",@progbits
	.sectionflags	@""
	.align	4
.nv.constant0._Z15gpuGenerateRandPd:
	.zero		904


//--------------------- .nv.constant0._Z36update_AllParticle_position_velocityP5SwarmPdS1_S1_iii --------------------------
	.section	.nv.constant0._Z36update_AllParticle_position_velocityP5SwarmPdS1_S1_iii,"a",@progbits
	.sectionflags	@""
	.align	4
.nv.constant0._Z36update_AllParticle_position_velocityP5SwarmPdS1_S1_iii:
	.zero		940


//--------------------- SYMBOLS --------------------------

	.type		.nv.reservedSmem.offset0,@object
	.size		.nv.reservedSmem.offset0,0x4
